	.target	sm_100a

	.elftype	@"ET_EXEC"


//--------------------- .note.nv.tkinfo           --------------------------
	.section	.note.nv.tkinfo,"",@"SHT_NOTE"
	.sectionflags	@"SHF_NOTE_NV_TKINFO"
	.tkinfo
        /*0018*/ 	.word	0x00000002
        /*0030*/ 	.string	""
        /*0030*/ 	.string	"ptxas"
        /*0030*/ 	.string	"Cuda compilation tools, release 13.0, V13.0.88"
        /*0030*/ 	.string	"Build cuda_13.0.r13.0/compiler.36424714_0"
        /*0030*/ 	.string	"-arch sm_100a -m 64 "



//--------------------- .note.nv.cuinfo           --------------------------
	.section	.note.nv.cuinfo,"",@"SHT_NOTE"
	.sectionflags	@"SHF_NOTE_NV_CUINFO"
        /*0018*/ 	.short	0x0002
        /*001a*/ 	.short	0x0064
        /*001c*/ 	.short	0x0082
	.zero		2


//--------------------- .nv.info                  --------------------------
	.section	.nv.info,"",@"SHT_CUDA_INFO"
	.align	4


	//----- nvinfo : EIATTR_REGCOUNT
	.align		4
        /*0000*/ 	.byte	0x04, 0x2f
        /*0002*/ 	.short	(.L_12 - .L_11)
	.align		4
.L_11:
        /*0004*/ 	.word	index@(_ZN7cutlass6KernelINS_4gemm6kernel4GemmINS1_11threadblock12MmaPipelinedINS1_9GemmShapeILi128ELi128ELi32EEENS_9transform11threadblock22PredicatedTileIteratorINS_11MatrixShapeILi128ELi32EEENS_6half_tENS_6layout8RowMajorELi1ENS8_29PitchLinearWarpRakedThreadMapINS_16PitchLinearShapeILi32ELi128EEELi128ENSH_ILi4ELi8EEELi8EEELi8ELb0ENSE_9NoPermuteEEENS9_19RegularTileIteratorISC_SD_NSE_37RowMajorTensorOpMultiplicandCrosswiseILi16ELi32EEELi0ESK_Li16EEENSA_INSB_ILi32ELi128EEESD_SF_Li0ENSG_INSH_ILi128ELi32EEELi128ENSH_ILi8ELi4EEELi8EEELi8ELb0ESL_EENSN_ISR_SD_NSE_37RowMajorTensorOpMultiplicandCongruousILi16ELi64EEELi0ESU_Li16EEEfSF_NS4_9MmaPolicyINS1_4warp11MmaTensorOpINS6_ILi64ELi64ELi32EEESD_SP_SD_SX_fSF_NS10_17MmaTensorOpPolicyINS_4arch3MmaINS6_ILi16ELi8ELi8EEELi32ESD_SF_SD_NSE_11ColumnMajorEfSF_NS14_13OpMultiplyAddEEENSB_ILi1ELi1EEEEELi1ELb0EbEENSB_ILi0ELi0EEES1D_Li1EEENS_21NumericArrayConverterISD_SD_Li32ELNS_15FloatRoundStyleE2ENS8_6thread14UnaryTransform8IdentityEEES1K_bEENS_8epilogue11threadblock8EpilogueIS7_S1C_Li1ENS1N_22PredicatedTileIteratorINS1N_26OutputTileOptimalThreadMapINS1N_15OutputTileShapeILi128ELi8ELi2ELi1ELi1EEENS1R_ILi1ELi8ELi1ELi1ELi8EEELi128ELi4ELi32EEEfLb0ESL_Lb0EEENS1M_4warp24FragmentIteratorTensorOpIS12_S16_fNS_5ArrayIfLi4ELb1EEESF_EENS1W_20TileIteratorTensorOpIS12_S16_fSF_EENS1N_18SharedLoadIteratorINS1U_18CompactedThreadMapEfLi16EEENS1M_6thread21LinearCombinationReluIfLi4EffLNS26_9ScaleType4KindE1ELS1G_2EEENSB_ILi0ELi8EEELi2ELi1EEENS4_30GemmIdentityThreadblockSwizzleILi1EEELb0EEEEEvNT_6ParamsE)
        /*0008*/ 	.word	0x000000db


	//----- nvinfo : EIATTR_FRAME_SIZE
	.align		4
.L_12:
        /*000c*/ 	.byte	0x04, 0x11
        /*000e*/ 	.short	(.L_14 - .L_13)
	.align		4
.L_13:
        /*0010*/ 	.word	index@(_ZN7cutlass6KernelINS_4gemm6kernel4GemmINS1_11threadblock12MmaPipelinedINS1_9GemmShapeILi128ELi128ELi32EEENS_9transform11threadblock22PredicatedTileIteratorINS_11MatrixShapeILi128ELi32EEENS_6half_tENS_6layout8RowMajorELi1ENS8_29PitchLinearWarpRakedThreadMapINS_16PitchLinearShapeILi32ELi128EEELi128ENSH_ILi4ELi8EEELi8EEELi8ELb0ENSE_9NoPermuteEEENS9_19RegularTileIteratorISC_SD_NSE_37RowMajorTensorOpMultiplicandCrosswiseILi16ELi32EEELi0ESK_Li16EEENSA_INSB_ILi32ELi128EEESD_SF_Li0ENSG_INSH_ILi128ELi32EEELi128ENSH_ILi8ELi4EEELi8EEELi8ELb0ESL_EENSN_ISR_SD_NSE_37RowMajorTensorOpMultiplicandCongruousILi16ELi64EEELi0ESU_Li16EEEfSF_NS4_9MmaPolicyINS1_4warp11MmaTensorOpINS6_ILi64ELi64ELi32EEESD_SP_SD_SX_fSF_NS10_17MmaTensorOpPolicyINS_4arch3MmaINS6_ILi16ELi8ELi8EEELi32ESD_SF_SD_NSE_11ColumnMajorEfSF_NS14_13OpMultiplyAddEEENSB_ILi1ELi1EEEEELi1ELb0EbEENSB_ILi0ELi0EEES1D_Li1EEENS_21NumericArrayConverterISD_SD_Li32ELNS_15FloatRoundStyleE2ENS8_6thread14UnaryTransform8IdentityEEES1K_bEENS_8epilogue11threadblock8EpilogueIS7_S1C_Li1ENS1N_22PredicatedTileIteratorINS1N_26OutputTileOptimalThreadMapINS1N_15OutputTileShapeILi128ELi8ELi2ELi1ELi1EEENS1R_ILi1ELi8ELi1ELi1ELi8EEELi128ELi4ELi32EEEfLb0ESL_Lb0EEENS1M_4warp24FragmentIteratorTensorOpIS12_S16_fNS_5ArrayIfLi4ELb1EEESF_EENS1W_20TileIteratorTensorOpIS12_S16_fSF_EENS1N_18SharedLoadIteratorINS1U_18CompactedThreadMapEfLi16EEENS1M_6thread21LinearCombinationReluIfLi4EffLNS26_9ScaleType4KindE1ELS1G_2EEENSB_ILi0ELi8EEELi2ELi1EEENS4_30GemmIdentityThreadblockSwizzleILi1EEELb0EEEEEvNT_6ParamsE)
        /*0014*/ 	.word	0x00000000


	//----- nvinfo : EIATTR_REGCOUNT
	.align		4
.L_14:
        /*0018*/ 	.byte	0x04, 0x2f
        /*001a*/ 	.short	(.L_16 - .L_15)
	.align		4
.L_15:
        /*001c*/ 	.word	index@(_ZN7cutlass9reference6device6kernel4GemmINS_9TensorRefINS_6half_tENS_6layout11ColumnMajorEEES8_NS4_IfS7_EEffNS_11MatrixShapeILi4ELi4EEENS_12multiply_addIfffEENS_16NumericConverterIffLNS_15FloatRoundStyleE2EEEEEvNS_4gemm9GemmCoordET2_T_T0_SJ_T1_SM_T3_)
        /*0020*/ 	.word	0x00000036


	//----- nvinfo : EIATTR_FRAME_SIZE
	.align		4
.L_16:
        /*0024*/ 	.byte	0x04, 0x11
        /*0026*/ 	.short	(.L_18 - .L_17)
	.align		4
.L_17:
        /*0028*/ 	.word	index@(_ZN7cutlass9reference6device6kernel4GemmINS_9TensorRefINS_6half_tENS_6layout11ColumnMajorEEES8_NS4_IfS7_EEffNS_11MatrixShapeILi4ELi4EEENS_12multiply_addIfffEENS_16NumericConverterIffLNS_15FloatRoundStyleE2EEEEEvNS_4gemm9GemmCoordET2_T_T0_SJ_T1_SM_T3_)
        /*002c*/ 	.word	0x00000000


	//----- nvinfo : EIATTR_MIN_STACK_SIZE
	.align		4
.L_18:
        /*0030*/ 	.byte	0x04, 0x12
        /*0032*/ 	.short	(.L_20 - .L_19)
	.align		4
.L_19:
        /*0034*/ 	.word	index@(_ZN7cutlass6KernelINS_4gemm6kernel4GemmINS1_11threadblock12MmaPipelinedINS1_9GemmShapeILi128ELi128ELi32EEENS_9transform11threadblock22PredicatedTileIteratorINS_11MatrixShapeILi128ELi32EEENS_6half_tENS_6layout8RowMajorELi1ENS8_29PitchLinearWarpRakedThreadMapINS_16PitchLinearShapeILi32ELi128EEELi128ENSH_ILi4ELi8EEELi8EEELi8ELb0ENSE_9NoPermuteEEENS9_19RegularTileIteratorISC_SD_NSE_37RowMajorTensorOpMultiplicandCrosswiseILi16ELi32EEELi0ESK_Li16EEENSA_INSB_ILi32ELi128EEESD_SF_Li0ENSG_INSH_ILi128ELi32EEELi128ENSH_ILi8ELi4EEELi8EEELi8ELb0ESL_EENSN_ISR_SD_NSE_37RowMajorTensorOpMultiplicandCongruousILi16ELi64EEELi0ESU_Li16EEEfSF_NS4_9MmaPolicyINS1_4warp11MmaTensorOpINS6_ILi64ELi64ELi32EEESD_SP_SD_SX_fSF_NS10_17MmaTensorOpPolicyINS_4arch3MmaINS6_ILi16ELi8ELi8EEELi32ESD_SF_SD_NSE_11ColumnMajorEfSF_NS14_13OpMultiplyAddEEENSB_ILi1ELi1EEEEELi1ELb0EbEENSB_ILi0ELi0EEES1D_Li1EEENS_21NumericArrayConverterISD_SD_Li32ELNS_15FloatRoundStyleE2ENS8_6thread14UnaryTransform8IdentityEEES1K_bEENS_8epilogue11threadblock8EpilogueIS7_S1C_Li1ENS1N_22PredicatedTileIteratorINS1N_26OutputTileOptimalThreadMapINS1N_15OutputTileShapeILi128ELi8ELi2ELi1ELi1EEENS1R_ILi1ELi8ELi1ELi1ELi8EEELi128ELi4ELi32EEEfLb0ESL_Lb0EEENS1M_4warp24FragmentIteratorTensorOpIS12_S16_fNS_5ArrayIfLi4ELb1EEESF_EENS1W_20TileIteratorTensorOpIS12_S16_fSF_EENS1N_18SharedLoadIteratorINS1U_18CompactedThreadMapEfLi16EEENS1M_6thread21LinearCombinationReluIfLi4EffLNS26_9ScaleType4KindE1ELS1G_2EEENSB_ILi0ELi8EEELi2ELi1EEENS4_30GemmIdentityThreadblockSwizzleILi1EEELb0EEEEEvNT_6ParamsE)
        /*0038*/ 	.word	0x00000000


	//----- nvinfo : EIATTR_MIN_STACK_SIZE
	.align		4
.L_20:
        /*003c*/ 	.byte	0x04, 0x12
        /*003e*/ 	.short	(.L_22 - .L_21)
	.align		4
.L_21:
        /*0040*/ 	.word	index@(_ZN7cutlass9reference6device6kernel4GemmINS_9TensorRefINS_6half_tENS_6layout11ColumnMajorEEES8_NS4_IfS7_EEffNS_11MatrixShapeILi4ELi4EEENS_12multiply_addIfffEENS_16NumericConverterIffLNS_15FloatRoundStyleE2EEEEEvNS_4gemm9GemmCoordET2_T_T0_SJ_T1_SM_T3_)
        /*0044*/ 	.word	0x00000000
.L_22:


//--------------------- .nv.compat                --------------------------
	.section	.nv.compat,"",@"SHT_CUDA_COMPAT_INFO"
	.align	4
        /*0000*/ 	.byte	0x02, 0x09, 0x01, 0x00, 0x02, 0x02, 0x01, 0x00, 0x02, 0x05, 0x05, 0x00, 0x03, 0x07, 0x01, 0x01
        /*0010*/ 	.byte	0x02, 0x03, 0x00, 0x00, 0x02, 0x06, 0x01, 0x00, 0x04, 0x0b, 0x08, 0x00, 0x09, 0x00, 0x00, 0x00
        /*0020*/ 	.byte	0x00, 0x00, 0x00, 0x00


//--------------------- .nv.info._ZN7cutlass9reference6device6kernel4GemmINS_9TensorRefINS_6half_tENS_6layout11ColumnMajorEEES8_NS4_IfS7_EEffNS_11MatrixShapeILi4ELi4EEENS_12multiply_addIfffEENS_16NumericConverterIffLNS_15FloatRoundStyleE2EEEEEvNS_4gemm9GemmCoordET2_T_T0_SJ_T1_SM_T3_ --------------------------
	.section	.nv.info._ZN7cutlass9reference6device6kernel4GemmINS_9TensorRefINS_6half_tENS_6layout11ColumnMajorEEES8_NS4_IfS7_EEffNS_11MatrixShapeILi4ELi4EEENS_12multiply_addIfffEENS_16NumericConverterIffLNS_15FloatRoundStyleE2EEEEEvNS_4gemm9GemmCoordET2_T_T0_SJ_T1_SM_T3_,"",@"SHT_CUDA_INFO"
	.sectionflags	@""
	.align	4


	//----- nvinfo : EIATTR_CUDA_API_VERSION
	.align		4
        /*0000*/ 	.byte	0x04, 0x37
        /*0002*/ 	.short	(.L_24 - .L_23)
.L_23:
        /*0004*/ 	.word	0x00000082


	//----- nvinfo : EIATTR_KPARAM_INFO
	.align		4
.L_24:
        /*0008*/ 	.byte	0x04, 0x17
        /*000a*/ 	.short	(.L_26 - .L_25)
.L_25:
        /*000c*/ 	.word	0x00000000
        /*0010*/ 	.short	0x0007
        /*0012*/ 	.short	0x0058
        /*0014*/ 	.byte	0x00, 0xf0, 0x11, 0x00


	//----- nvinfo : EIATTR_KPARAM_INFO
	.align		4
.L_26:
        /*0018*/ 	.byte	0x04, 0x17
        /*001a*/ 	.short	(.L_28 - .L_27)
.L_27:
        /*001c*/ 	.word	0x00000000
        /*0020*/ 	.short	0x0006
        /*0022*/ 	.short	0x0048
        /*0024*/ 	.byte	0x00, 0xf0, 0x41, 0x00


	//----- nvinfo : EIATTR_KPARAM_INFO
	.align		4
.L_28:
        /*0028*/ 	.byte	0x04, 0x17
        /*002a*/ 	.short	(.L_30 - .L_29)
.L_29:
        /*002c*/ 	.word	0x00000000
        /*0030*/ 	.short	0x0005
        /*0032*/ 	.short	0x0038
        /*0034*/ 	.byte	0x00, 0xf0, 0x41, 0x00


	//----- nvinfo : EIATTR_KPARAM_INFO
	.align		4
.L_30:
        /*0038*/ 	.byte	0x04, 0x17
        /*003a*/ 	.short	(.L_32 - .L_31)
.L_31:
        /*003c*/ 	.word	0x00000000
        /*0040*/ 	.short	0x0004
        /*0042*/ 	.short	0x0030
        /*0044*/ 	.byte	0x00, 0xf0, 0x11, 0x00


	//----- nvinfo : EIATTR_KPARAM_INFO
	.align		4
.L_32:
        /*0048*/ 	.byte	0x04, 0x17
        /*004a*/ 	.short	(.L_34 - .L_33)
.L_33:
        /*004c*/ 	.word	0x00000000
        /*0050*/ 	.short	0x0003
        /*0052*/ 	.short	0x0020
        /*0054*/ 	.byte	0x00, 0xf0, 0x41, 0x00


	//----- nvinfo : EIATTR_KPARAM_INFO
	.align		4
.L_34:
        /*0058*/ 	.byte	0x04, 0x17
        /*005a*/ 	.short	(.L_36 - .L_35)
.L_35:
        /*005c*/ 	.word	0x00000000
        /*0060*/ 	.short	0x0002
        /*0062*/ 	.short	0x0010
        /*0064*/ 	.byte	0x00, 0xf0, 0x41, 0x00


	//----- nvinfo : EIATTR_KPARAM_INFO
	.align		4
.L_36:
        /*0068*/ 	.byte	0x04, 0x17
        /*006a*/ 	.short	(.L_38 - .L_37)
.L_37:
        /*006c*/ 	.word	0x00000000
        /*0070*/ 	.short	0x0001
        /*0072*/ 	.short	0x000c
        /*0074*/ 	.byte	0x00, 0xf0, 0x11, 0x00


	//----- nvinfo : EIATTR_KPARAM_INFO
	.align		4
.L_38:
        /*0078*/ 	.byte	0x04, 0x17
        /*007a*/ 	.short	(.L_40 - .L_39)
.L_39:
        /*007c*/ 	.word	0x00000000
        /*0080*/ 	.short	0x0000
        /*0082*/ 	.short	0x0000
        /*0084*/ 	.byte	0x00, 0xf0, 0x31, 0x00


	//----- nvinfo : EIATTR_SPARSE_MMA_MASK
	.align		4
.L_40:
        /*0088*/ 	.byte	0x03, 0x50
        /*008a*/ 	.short	0x0000


	//----- nvinfo : EIATTR_MAXREG_COUNT
	.align		4
        /*008c*/ 	.byte	0x03, 0x1b
        /*008e*/ 	.short	0x00ff


	//----- nvinfo : EIATTR_MERCURY_ISA_VERSION
	.align		4
        /*0090*/ 	.byte	0x03, 0x5f
        /*0092*/ 	.short	0x0101


	//----- nvinfo : EIATTR_VRC_CTA_INIT_COUNT
	.align		4
        /*0094*/ 	.byte	0x02, 0x4a
	.zero		1
	.zero		1


	//----- nvinfo : EIATTR_EXIT_INSTR_OFFSETS
	.align		4
        /*0098*/ 	.byte	0x04, 0x1c
        /*009a*/ 	.short	(.L_42 - .L_41)


	//   ....[0]....
.L_41:
        /*009c*/ 	.word	0x00002030


	//   ....[1]....
        /*00a0*/ 	.word	0x00002160


	//----- nvinfo : EIATTR_CRS_STACK_SIZE
	.align		4
.L_42:
        /*00a4*/ 	.byte	0x04, 0x1e
        /*00a6*/ 	.short	(.L_44 - .L_43)
.L_43:
        /*00a8*/ 	.word	0x00000000


	//----- nvinfo : EIATTR_CBANK_PARAM_SIZE
	.align		4
.L_44:
        /*00ac*/ 	.byte	0x03, 0x19
        /*00ae*/ 	.short	0x005c


	//----- nvinfo : EIATTR_PARAM_CBANK
	.align		4
        /*00b0*/ 	.byte	0x04, 0x0a
        /*00b2*/ 	.short	(.L_46 - .L_45)
	.align		4
.L_45:
        /*00b4*/ 	.word	index@(.nv.constant0._ZN7cutlass9reference6device6kernel4GemmINS_9TensorRefINS_6half_tENS_6layout11ColumnMajorEEES8_NS4_IfS7_EEffNS_11MatrixShapeILi4ELi4EEENS_12multiply_addIfffEENS_16NumericConverterIffLNS_15FloatRoundStyleE2EEEEEvNS_4gemm9GemmCoordET2_T_T0_SJ_T1_SM_T3_)
        /*00b8*/ 	.short	0x0380
        /*00ba*/ 	.short	0x005c


	//----- nvinfo : EIATTR_SW_WAR
	.align		4
.L_46:
        /*00bc*/ 	.byte	0x04, 0x36
        /*00be*/ 	.short	(.L_48 - .L_47)
.L_47:
        /*00c0*/ 	.word	0x00000008
.L_48:


//--------------------- .nv.info._ZN7cutlass6KernelINS_4gemm6kernel4GemmINS1_11threadblock12MmaPipelinedINS1_9GemmShapeILi128ELi128ELi32EEENS_9transform11threadblock22PredicatedTileIteratorINS_11MatrixShapeILi128ELi32EEENS_6half_tENS_6layout8RowMajorELi1ENS8_29PitchLinearWarpRakedThreadMapINS_16PitchLinearShapeILi32ELi128EEELi128ENSH_ILi4ELi8EEELi8EEELi8ELb0ENSE_9NoPermuteEEENS9_19RegularTileIteratorISC_SD_NSE_37RowMajorTensorOpMultiplicandCrosswiseILi16ELi32EEELi0ESK_Li16EEENSA_INSB_ILi32ELi128EEESD_SF_Li0ENSG_INSH_ILi128ELi32EEELi128ENSH_ILi8ELi4EEELi8EEELi8ELb0ESL_EENSN_ISR_SD_NSE_37RowMajorTensorOpMultiplicandCongruousILi16ELi64EEELi0ESU_Li16EEEfSF_NS4_9MmaPolicyINS1_4warp11MmaTensorOpINS6_ILi64ELi64ELi32EEESD_SP_SD_SX_fSF_NS10_17MmaTensorOpPolicyINS_4arch3MmaINS6_ILi16ELi8ELi8EEELi32ESD_SF_SD_NSE_11ColumnMajorEfSF_NS14_13OpMultiplyAddEEENSB_ILi1ELi1EEEEELi1ELb0EbEENSB_ILi0ELi0EEES1D_Li1EEENS_21NumericArrayConverterISD_SD_Li32ELNS_15FloatRoundStyleE2ENS8_6thread14UnaryTransform8IdentityEEES1K_bEENS_8epilogue11threadblock8EpilogueIS7_S1C_Li1ENS1N_22PredicatedTileIteratorINS1N_26OutputTileOptimalThreadMapINS1N_15OutputTileShapeILi128ELi8ELi2ELi1ELi1EEENS1R_ILi1ELi8ELi1ELi1ELi8EEELi128ELi4ELi32EEEfLb0ESL_Lb0EEENS1M_4warp24FragmentIteratorTensorOpIS12_S16_fNS_5ArrayIfLi4ELb1EEESF_EENS1W_20TileIteratorTensorOpIS12_S16_fSF_EENS1N_18SharedLoadIteratorINS1U_18CompactedThreadMapEfLi16EEENS1M_6thread21LinearCombinationReluIfLi4EffLNS26_9ScaleType4KindE1ELS1G_2EEENSB_ILi0ELi8EEELi2ELi1EEENS4_30GemmIdentityThreadblockSwizzleILi1EEELb0EEEEEvNT_6ParamsE --------------------------
	.section	.nv.info._ZN7cutlass6KernelINS_4gemm6kernel4GemmINS1_11threadblock12MmaPipelinedINS1_9GemmShapeILi128ELi128ELi32EEENS_9transform11threadblock22PredicatedTileIteratorINS_11MatrixShapeILi128ELi32EEENS_6half_tENS_6layout8RowMajorELi1ENS8_29PitchLinearWarpRakedThreadMapINS_16PitchLinearShapeILi32ELi128EEELi128ENSH_ILi4ELi8EEELi8EEELi8ELb0ENSE_9NoPermuteEEENS9_19RegularTileIteratorISC_SD_NSE_37RowMajorTensorOpMultiplicandCrosswiseILi16ELi32EEELi0ESK_Li16EEENSA_INSB_ILi32ELi128EEESD_SF_Li0ENSG_INSH_ILi128ELi32EEELi128ENSH_ILi8ELi4EEELi8EEELi8ELb0ESL_EENSN_ISR_SD_NSE_37RowMajorTensorOpMultiplicandCongruousILi16ELi64EEELi0ESU_Li16EEEfSF_NS4_9MmaPolicyINS1_4warp11MmaTensorOpINS6_ILi64ELi64ELi32EEESD_SP_SD_SX_fSF_NS10_17MmaTensorOpPolicyINS_4arch3MmaINS6_ILi16ELi8ELi8EEELi32ESD_SF_SD_NSE_11ColumnMajorEfSF_NS14_13OpMultiplyAddEEENSB_ILi1ELi1EEEEELi1ELb0EbEENSB_ILi0ELi0EEES1D_Li1EEENS_21NumericArrayConverterISD_SD_Li32ELNS_15FloatRoundStyleE2ENS8_6thread14UnaryTransform8IdentityEEES1K_bEENS_8epilogue11threadblock8EpilogueIS7_S1C_Li1ENS1N_22PredicatedTileIteratorINS1N_26OutputTileOptimalThreadMapINS1N_15OutputTileShapeILi128ELi8ELi2ELi1ELi1EEENS1R_ILi1ELi8ELi1ELi1ELi8EEELi128ELi4ELi32EEEfLb0ESL_Lb0EEENS1M_4warp24FragmentIteratorTensorOpIS12_S16_fNS_5ArrayIfLi4ELb1EEESF_EENS1W_20TileIteratorTensorOpIS12_S16_fSF_EENS1N_18SharedLoadIteratorINS1U_18CompactedThreadMapEfLi16EEENS1M_6thread21LinearCombinationReluIfLi4EffLNS26_9ScaleType4KindE1ELS1G_2EEENSB_ILi0ELi8EEELi2ELi1EEENS4_30GemmIdentityThreadblockSwizzleILi1EEELb0EEEEEvNT_6ParamsE,"",@"SHT_CUDA_INFO"
	.sectionflags	@""
	.align	4


	//----- nvinfo : EIATTR_CUDA_API_VERSION
	.align		4
        /*0000*/ 	.byte	0x04, 0x37
        /*0002*/ 	.short	(.L_50 - .L_49)
.L_49:
        /*0004*/ 	.word	0x00000082


	//----- nvinfo : EIATTR_KPARAM_INFO
	.align		4
.L_50:
        /*0008*/ 	.byte	0x04, 0x17
        /*000a*/ 	.short	(.L_52 - .L_51)
.L_51:
        /*000c*/ 	.word	0x00000000
        /*0010*/ 	.short	0x0000
        /*0012*/ 	.short	0x0000
        /*0014*/ 	.byte	0x00, 0xf0, 0xa1, 0x05


	//----- nvinfo : EIATTR_SPARSE_MMA_MASK
	.align		4
.L_52:
        /*0018*/ 	.byte	0x03, 0x50
        /*001a*/ 	.short	0x0000


	//----- nvinfo : EIATTR_MAXREG_COUNT
	.align		4
        /*001c*/ 	.byte	0x03, 0x1b
        /*001e*/ 	.short	0x00ff


	//----- nvinfo : EIATTR_NUM_BARRIERS
	.align		4
        /*0020*/ 	.byte	0x02, 0x4c
        /*0022*/ 	.byte	0x01
	.zero		1


	//----- nvinfo : EIATTR_MERCURY_ISA_VERSION
	.align		4
        /*0024*/ 	.byte	0x03, 0x5f
        /*0026*/ 	.short	0x0101


	//----- nvinfo : EIATTR_COOP_GROUP_MASK_REGIDS
	.align		4
        /*0028*/ 	.byte	0x04, 0x29
        /*002a*/ 	.short	(.L_54 - .L_53)


	//   ....[0]....
.L_53:
        /*002c*/ 	.word	0xffffffff


	//----- nvinfo : EIATTR_COOP_GROUP_INSTR_OFFSETS
	.align		4
.L_54:
        /*0030*/ 	.byte	0x04, 0x28
        /*0032*/ 	.short	(.L_56 - .L_55)


	//   ....[0]....
.L_55:
        /*0034*/ 	.word	0x000006b0


	//----- nvinfo : EIATTR_VRC_CTA_INIT_COUNT
	.align		4
.L_56:
        /*0038*/ 	.byte	0x02, 0x4a
	.zero		1
	.zero		1


	//----- nvinfo : EIATTR_EXIT_INSTR_OFFSETS
	.align		4
        /*003c*/ 	.byte	0x04, 0x1c
        /*003e*/ 	.short	(.L_58 - .L_57)


	//   ....[0]....
.L_57:
        /*0040*/ 	.word	0x000000e0


	//   ....[1]....
        /*0044*/ 	.word	0x00004fc0


	//   ....[2]....
        /*0048*/ 	.word	0x00004fe0


	//----- nvinfo : EIATTR_CBANK_PARAM_SIZE
	.align		4
.L_58:
        /*004c*/ 	.byte	0x03, 0x19
        /*004e*/ 	.short	0x0168


	//----- nvinfo : EIATTR_PARAM_CBANK
	.align		4
        /*0050*/ 	.byte	0x04, 0x0a
        /*0052*/ 	.short	(.L_60 - .L_59)
	.align		4
.L_59:
        /*0054*/ 	.word	index@(.nv.constant0._ZN7cutlass6KernelINS_4gemm6kernel4GemmINS1_11threadblock12MmaPipelinedINS1_9GemmShapeILi128ELi128ELi32EEENS_9transform11threadblock22PredicatedTileIteratorINS_11MatrixShapeILi128ELi32EEENS_6half_tENS_6layout8RowMajorELi1ENS8_29PitchLinearWarpRakedThreadMapINS_16PitchLinearShapeILi32ELi128EEELi128ENSH_ILi4ELi8EEELi8EEELi8ELb0ENSE_9NoPermuteEEENS9_19RegularTileIteratorISC_SD_NSE_37RowMajorTensorOpMultiplicandCrosswiseILi16ELi32EEELi0ESK_Li16EEENSA_INSB_ILi32ELi128EEESD_SF_Li0ENSG_INSH_ILi128ELi32EEELi128ENSH_ILi8ELi4EEELi8EEELi8ELb0ESL_EENSN_ISR_SD_NSE_37RowMajorTensorOpMultiplicandCongruousILi16ELi64EEELi0ESU_Li16EEEfSF_NS4_9MmaPolicyINS1_4warp11MmaTensorOpINS6_ILi64ELi64ELi32EEESD_SP_SD_SX_fSF_NS10_17MmaTensorOpPolicyINS_4arch3MmaINS6_ILi16ELi8ELi8EEELi32ESD_SF_SD_NSE_11ColumnMajorEfSF_NS14_13OpMultiplyAddEEENSB_ILi1ELi1EEEEELi1ELb0EbEENSB_ILi0ELi0EEES1D_Li1EEENS_21NumericArrayConverterISD_SD_Li32ELNS_15FloatRoundStyleE2ENS8_6thread14UnaryTransform8IdentityEEES1K_bEENS_8epilogue11threadblock8EpilogueIS7_S1C_Li1ENS1N_22PredicatedTileIteratorINS1N_26OutputTileOptimalThreadMapINS1N_15OutputTileShapeILi128ELi8ELi2ELi1ELi1EEENS1R_ILi1ELi8ELi1ELi1ELi8EEELi128ELi4ELi32EEEfLb0ESL_Lb0EEENS1M_4warp24FragmentIteratorTensorOpIS12_S16_fNS_5ArrayIfLi4ELb1EEESF_EENS1W_20TileIteratorTensorOpIS12_S16_fSF_EENS1N_18SharedLoadIteratorINS1U_18CompactedThreadMapEfLi16EEENS1M_6thread21LinearCombinationReluIfLi4EffLNS26_9ScaleType4KindE1ELS1G_2EEENSB_ILi0ELi8EEELi2ELi1EEENS4_30GemmIdentityThreadblockSwizzleILi1EEELb0EEEEEvNT_6ParamsE)
        /*0058*/ 	.short	0x0380
        /*005a*/ 	.short	0x0168


	//----- nvinfo : EIATTR_SW_WAR
	.align		4
.L_60:
        /*005c*/ 	.byte	0x04, 0x36
        /*005e*/ 	.short	(.L_62 - .L_61)
.L_61:
        /*0060*/ 	.word	0x00000008
.L_62:


//--------------------- .nv.callgraph             --------------------------
	.section	.nv.callgraph,"",@"SHT_CUDA_CALLGRAPH"
	.align	4
	.sectionentsize	8
	.align		4
        /*0000*/ 	.word	0x00000000
	.align		4
        /*0004*/ 	.word	0xffffffff
	.align		4
        /*0008*/ 	.word	0x00000000
	.align		4
        /*000c*/ 	.word	0xfffffffe
	.align		4
        /*0010*/ 	.word	0x00000000
	.align		4
        /*0014*/ 	.word	0xfffffffd
	.align		4
        /*0018*/ 	.word	0x00000000
	.align		4
        /*001c*/ 	.word	0xfffffffc


//--------------------- .nv.constant4             --------------------------
	.section	.nv.constant4,"a",@progbits
	.align	8
	.align		8
.nv.constant4:
        /*0000*/ 	.dword	_ZN33_INTERNAL_227cbbaa_4_k_cu__Z3runv4cuda3std3__45__cpo5beginE
	.align		8
        /*0008*/ 	.dword	_ZN33_INTERNAL_227cbbaa_4_k_cu__Z3runv4cuda3std3__45__cpo3endE
	.align		8
        /*0010*/ 	.dword	_ZN33_INTERNAL_227cbbaa_4_k_cu__Z3runv4cuda3std3__45__cpo6cbeginE
	.align		8
        /*0018*/ 	.dword	_ZN33_INTERNAL_227cbbaa_4_k_cu__Z3runv4cuda3std3__45__cpo4cendE
	.align		8
        /*0020*/ 	.dword	_ZN33_INTERNAL_227cbbaa_4_k_cu__Z3runv4cuda3std3__435_GLOBAL__N__227cbbaa_4_k_cu__Z3runv6ignoreE
	.align		8
        /*0028*/ 	.dword	_ZN33_INTERNAL_227cbbaa_4_k_cu__Z3runv4cuda3std3__419piecewise_constructE
	.align		8
        /*0030*/ 	.dword	_ZN33_INTERNAL_227cbbaa_4_k_cu__Z3runv4cuda3std3__48in_placeE
	.align		8
        /*0038*/ 	.dword	_ZN33_INTERNAL_227cbbaa_4_k_cu__Z3runv4cuda3std6ranges3__45__cpo4swapE
	.align		8
        /*0040*/ 	.dword	_ZN33_INTERNAL_227cbbaa_4_k_cu__Z3runv4cuda3std6ranges3__45__cpo9iter_moveE
	.align		8
        /*0048*/ 	.dword	_ZN33_INTERNAL_227cbbaa_4_k_cu__Z3runv4cute7productE
	.align		8
        /*0050*/ 	.dword	_ZN33_INTERNAL_227cbbaa_4_k_cu__Z3runv4cute1_E


//--------------------- .text._ZN7cutlass9reference6device6kernel4GemmINS_9TensorRefINS_6half_tENS_6layout11ColumnMajorEEES8_NS4_IfS7_EEffNS_11MatrixShapeILi4ELi4EEENS_12multiply_addIfffEENS_16NumericConverterIffLNS_15FloatRoundStyleE2EEEEEvNS_4gemm9GemmCoordET2_T_T0_SJ_T1_SM_T3_ --------------------------
	.section	.text._ZN7cutlass9reference6device6kernel4GemmINS_9TensorRefINS_6half_tENS_6layout11ColumnMajorEEES8_NS4_IfS7_EEffNS_11MatrixShapeILi4ELi4EEENS_12multiply_addIfffEENS_16NumericConverterIffLNS_15FloatRoundStyleE2EEEEEvNS_4gemm9GemmCoordET2_T_T0_SJ_T1_SM_T3_,"ax",@progbits
	.align	128
        .global         _ZN7cutlass9reference6device6kernel4GemmINS_9TensorRefINS_6half_tENS_6layout11ColumnMajorEEES8_NS4_IfS7_EEffNS_11MatrixShapeILi4ELi4EEENS_12multiply_addIfffEENS_16NumericConverterIffLNS_15FloatRoundStyleE2EEEEEvNS_4gemm9GemmCoordET2_T_T0_SJ_T1_SM_T3_
        .type           _ZN7cutlass9reference6device6kernel4GemmINS_9TensorRefINS_6half_tENS_6layout11ColumnMajorEEES8_NS4_IfS7_EEffNS_11MatrixShapeILi4ELi4EEENS_12multiply_addIfffEENS_16NumericConverterIffLNS_15FloatRoundStyleE2EEEEEvNS_4gemm9GemmCoordET2_T_T0_SJ_T1_SM_T3_,@function
        .size           _ZN7cutlass9reference6device6kernel4GemmINS_9TensorRefINS_6half_tENS_6layout11ColumnMajorEEES8_NS4_IfS7_EEffNS_11MatrixShapeILi4ELi4EEENS_12multiply_addIfffEENS_16NumericConverterIffLNS_15FloatRoundStyleE2EEEEEvNS_4gemm9GemmCoordET2_T_T0_SJ_T1_SM_T3_,(.L_x_37 - _ZN7cutlass9reference6device6kernel4GemmINS_9TensorRefINS_6half_tENS_6layout11ColumnMajorEEES8_NS4_IfS7_EEffNS_11MatrixShapeILi4ELi4EEENS_12multiply_addIfffEENS_16NumericConverterIffLNS_15FloatRoundStyleE2EEEEEvNS_4gemm9GemmCoordET2_T_T0_SJ_T1_SM_T3_)
        .other          _ZN7cutlass9reference6device6kernel4GemmINS_9TensorRefINS_6half_tENS_6layout11ColumnMajorEEES8_NS4_IfS7_EEffNS_11MatrixShapeILi4ELi4EEENS_12multiply_addIfffEENS_16NumericConverterIffLNS_15FloatRoundStyleE2EEEEEvNS_4gemm9GemmCoordET2_T_T0_SJ_T1_SM_T3_,@"STO_CUDA_ENTRY STV_DEFAULT"
_ZN7cutlass9reference6device6kernel4GemmINS_9TensorRefINS_6half_tENS_6layout11ColumnMajorEEES8_NS4_IfS7_EEffNS_11MatrixShapeILi4ELi4EEENS_12multiply_addIfffEENS_16NumericConverterIffLNS_15FloatRoundStyleE2EEEEEvNS_4gemm9GemmCoordET2_T_T0_SJ_T1_SM_T3_:
.text._ZN7cutlass9reference6device6kernel4GemmINS_9TensorRefINS_6half_tENS_6layout11ColumnMajorEEES8_NS4_IfS7_EEffNS_11MatrixShapeILi4ELi4EEENS_12multiply_addIfffEENS_16NumericConverterIffLNS_15FloatRoundStyleE2EEEEEvNS_4gemm9GemmCoordET2_T_T0_SJ_T1_SM_T3_:
[----:B------:R-:W-:Y:S01]  /*0000*/  LDC R1, c[0x0][0x37c] ;  /* 0x0000df00ff017b82 */ /* 0x000fe20000000800 */
[----:B------:R-:W0:Y:S07]  /*0010*/  S2R R3, SR_TID.X ;  /* 0x0000000000037919 */ /* 0x000e2e0000002100 */
[----:B------:R-:W0:Y:S01]  /*0020*/  LDC R44, c[0x0][0x360] ;  /* 0x0000d800ff2c7b82 */ /* 0x000e220000000800 */
[----:B------:R-:W1:Y:S01]  /*0030*/  LDCU UR16, c[0x0][0x388] ;  /* 0x00007100ff1077ac */ /* 0x000e620008000800 */
[----:B------:R-:W2:Y:S01]  /*0040*/  S2R R0, SR_TID.Y ;  /* 0x0000000000007919 */ /* 0x000ea20000002200 */
[----:B------:R-:W3:Y:S05]  /*0050*/  LDCU UR14, c[0x0][0x3d8] ;  /* 0x00007b00ff0e77ac */ /* 0x000eea0008000800 */
[----:B------:R-:W0:Y:S01]  /*0060*/  S2UR UR5, SR_CTAID.X ;  /* 0x00000000000579c3 */ /* 0x000e220000002500 */
[----:B------:R-:W4:Y:S01]  /*0070*/  LDCU.64 UR10, c[0x0][0x358] ;  /* 0x00006b00ff0a77ac */ /* 0x000f220008000a00 */
[----:B------:R-:W0:Y:S06]  /*0080*/  LDCU.64 UR8, c[0x0][0x380] ;  /* 0x00007000ff0877ac */ /* 0x000e2c0008000a00 */
[----:B------:R-:W2:Y:S01]  /*0090*/  S2UR UR4, SR_CTAID.Y ;  /* 0x00000000000479c3 */ /* 0x000ea20000002600 */
[----:B-1----:R-:W-:Y:S01]  /*00a0*/  UISETP.GE.AND UP0, UPT, UR16, 0x1, UPT ;  /* 0x000000011000788c */ /* 0x002fe2000bf06270 */
[----:B---3--:R-:W-:-:S06]  /*00b0*/  MOV R16, UR14 ;  /* 0x0000000e00107c02 */ /* 0x008fcc0008000f00 */
[----:B------:R-:W2:Y:S01]  /*00c0*/  LDC R17, c[0x0][0x364] ;  /* 0x0000d900ff117b82 */ /* 0x000ea20000000800 */
[----:B------:R-:W-:Y:S01]  /*00d0*/  IMAD.U32 R15, RZ, RZ, UR14 ;  /* 0x0000000eff0f7e24 */ /* 0x000fe2000f8e00ff */
[----:B------:R-:W-:Y:S01]  /*00e0*/  MOV R14, UR14 ;  /* 0x0000000e000e7c02 */ /* 0x000fe20008000f00 */
[----:B------:R-:W-:Y:S01]  /*00f0*/  IMAD.U32 R13, RZ, RZ, UR14 ;  /* 0x0000000eff0d7e24 */ /* 0x000fe2000f8e00ff */
[----:B------:R-:W-:Y:S01]  /*0100*/  MOV R12, UR14 ;  /* 0x0000000e000c7c02 */ /* 0x000fe20008000f00 */
[----:B------:R-:W-:Y:S01]  /*0110*/  IMAD.U32 R11, RZ, RZ, UR14 ;  /* 0x0000000eff0b7e24 */ /* 0x000fe2000f8e00ff */
[----:B------:R-:W-:Y:S01]  /*0120*/  MOV R10, UR14 ;  /* 0x0000000e000a7c02 */ /* 0x000fe20008000f00 */
[----:B------:R-:W-:Y:S01]  /*0130*/  IMAD.U32 R9, RZ, RZ, UR14 ;  /* 0x0000000eff097e24 */ /* 0x000fe2000f8e00ff */
[----:B------:R-:W-:Y:S01]  /*0140*/  MOV R8, UR14 ;  /* 0x0000000e00087c02 */ /* 0x000fe20008000f00 */
[----:B0-----:R-:W-:Y:S01]  /*0150*/  IMAD R44, R44, UR5, R3 ;  /* 0x000000052c2c7c24 */ /* 0x001fe2000f8e0203 */
[----:B------:R-:W-:Y:S01]  /*0160*/  MOV R6, UR14 ;  /* 0x0000000e00067c02 */ /* 0x000fe20008000f00 */
[----:B------:R-:W-:Y:S01]  /*0170*/  IMAD.U32 R7, RZ, RZ, UR14 ;  /* 0x0000000eff077e24 */ /* 0x000fe2000f8e00ff */
[----:B------:R-:W-:Y:S01]  /*0180*/  MOV R4, UR14 ;  /* 0x0000000e00047c02 */ /* 0x000fe20008000f00 */
[----:B------:R-:W-:Y:S01]  /*0190*/  IMAD.U32 R5, RZ, RZ, UR14 ;  /* 0x0000000eff057e24 */ /* 0x000fe2000f8e00ff */
[----:B------:R-:W-:Y:S01]  /*01a0*/  MOV R2, UR14 ;  /* 0x0000000e00027c02 */ /* 0x000fe20008000f00 */
[----:B------:R-:W-:Y:S01]  /*01b0*/  IMAD.U32 R3, RZ, RZ, UR14 ;  /* 0x0000000eff037e24 */ /* 0x000fe2000f8e00ff */
[----:B------:R-:W-:Y:S01]  /*01c0*/  SHF.L.U32 R44, R44, 0x2, RZ ;  /* 0x000000022c2c7819 */ /* 0x000fe200000006ff */
[----:B--2---:R-:W-:-:S02]  /*01d0*/  IMAD R17, R17, UR4, R0 ;  /* 0x0000000411117c24 */ /* 0x004fc4000f8e0200 */
[----:B------:R-:W-:-:S03]  /*01e0*/  IMAD.U32 R0, RZ, RZ, UR14 ;  /* 0x0000000eff007e24 */ /* 0x000fc6000f8e00ff */
[----:B------:R-:W-:Y:S01]  /*01f0*/  SHF.L.U32 R40, R17, 0x2, RZ ;  /* 0x0000000211287819 */ /* 0x000fe200000006ff */
[----:B----4-:R-:W-:Y:S06]  /*0200*/  BRA.U !UP0, `(.L_x_0) ;  /* 0x0000000508fc7547 */ /* 0x010fec000b800000 */
[----:B------:R-:W0:Y:S01]  /*0210*/  LDCU UR12, c[0x0][0x380] ;  /* 0x00007000ff0c77ac */ /* 0x000e220008000800 */
[----:B------:R-:W-:Y:S01]  /*0220*/  VIADD R3, R44, 0x1 ;  /* 0x000000012c037836 */ /* 0x000fe20000000000 */
[----:B------:R-:W-:Y:S01]  /*0230*/  IADD3 R33, PT, PT, R40, 0x2, RZ ;  /* 0x0000000228217810 */ /* 0x000fe20007ffe0ff */
[----:B------:R-:W-:Y:S01]  /*0240*/  VIADD R2, R44, 0x2 ;  /* 0x000000022c027836 */ /* 0x000fe20000000000 */
[----:B------:R-:W1:Y:S01]  /*0250*/  LDCU.128 UR4, c[0x0][0x3a0] ;  /* 0x00007400ff0477ac */ /* 0x000e620008000c00 */
[C---:B------:R-:W-:Y:S01]  /*0260*/  VIADD R35, R40.reuse, 0x1 ;  /* 0x0000000128237836 */ /* 0x040fe20000000000 */
[----:B------:R-:W-:Y:S01]  /*0270*/  PRMT R29, RZ, 0x7610, R29 ;  /* 0x00007610ff1d7816 */ /* 0x000fe2000000001d */
[----:B------:R-:W-:Y:S01]  /*0280*/  VIADD R31, R40, 0x3 ;  /* 0x00000003281f7836 */ /* 0x000fe20000000000 */
[----:B------:R-:W2:Y:S01]  /*0290*/  LDCU UR15, c[0x0][0x384] ;  /* 0x00007080ff0f77ac */ /* 0x000ea20008000800 */
[----:B------:R-:W-:Y:S01]  /*02a0*/  VIADD R0, R44, 0x3 ;  /* 0x000000032c007836 */ /* 0x000fe20000000000 */
[----:B------:R-:W-:Y:S01]  /*02b0*/  MOV R15, UR14 ;  /* 0x0000000e000f7c02 */ /* 0x000fe20008000f00 */
[----:B------:R-:W-:Y:S01]  /*02c0*/  IMAD.U32 R14, RZ, RZ, UR14 ;  /* 0x0000000eff0e7e24 */ /* 0x000fe2000f8e00ff */
[----:B------:R-:W-:Y:S01]  /*02d0*/  MOV R11, UR14 ;  /* 0x0000000e000b7c02 */ /* 0x000fe20008000f00 */
[----:B------:R-:W-:Y:S01]  /*02e0*/  IMAD.U32 R13, RZ, RZ, UR14 ;  /* 0x0000000eff0d7e24 */ /* 0x000fe2000f8e00ff */
[----:B------:R-:W-:Y:S01]  /*02f0*/  PRMT R28, RZ, 0x7610, R28 ;  /* 0x00007610ff1c7816 */ /* 0x000fe2000000001c */
[----:B------:R-:W-:Y:S01]  /*0300*/  IMAD.U32 R12, RZ, RZ, UR14 ;  /* 0x0000000eff0c7e24 */ /* 0x000fe2000f8e00ff */
[----:B------:R-:W-:Y:S01]  /*0310*/  PRMT R27, RZ, 0x7610, R27 ;  /* 0x00007610ff1b7816 */ /* 0x000fe2000000001b */
[----:B------:R-:W-:Y:S01]  /*0320*/  IMAD.U32 R10, RZ, RZ, UR14 ;  /* 0x0000000eff0a7e24 */ /* 0x000fe2000f8e00ff */
[----:B0-----:R-:W-:Y:S01]  /*0330*/  ISETP.GE.AND P0, PT, R3, UR12, PT ;  /* 0x0000000c03007c0c */ /* 0x001fe2000bf06270 */
[----:B------:R-:W-:Y:S01]  /*0340*/  UIADD3 UR16, UPT, UPT, -UR16, URZ, URZ ;  /* 0x000000ff10107290 */ /* 0x000fe2000fffe1ff */
[----:B------:R-:W-:-:S02]  /*0350*/  ISETP.GE.AND P6, PT, R2, UR12, PT ;  /* 0x0000000c02007c0c */ /* 0x000fc4000bfc6270 */
[----:B------:R-:W0:Y:S01]  /*0360*/  LDC.64 R2, c[0x0][0x390] ;  /* 0x0000e400ff027b82 */ /* 0x000e220000000a00 */
[C---:B-1----:R-:W-:Y:S01]  /*0370*/  IMAD.WIDE.U32 R4, R35.reuse, UR6, RZ ;  /* 0x0000000623047c25 */ /* 0x042fe2000f8e00ff */
[----:B------:R-:W-:Y:S02]  /*0380*/  P2R R41, PR, RZ, 0x1 ;  /* 0x00000001ff297803 */ /* 0x000fe40000000000 */
[----:B------:R-:W-:Y:S01]  /*0390*/  ISETP.GE.AND P5, PT, R0, UR12, PT ;  /* 0x0000000c00007c0c */ /* 0x000fe2000bfa6270 */
[----:B------:R-:W-:Y:S01]  /*03a0*/  IMAD R35, R35, UR7, R5 ;  /* 0x0000000723237c24 */ /* 0x000fe2000f8e0205 */
[C---:B------:R-:W-:Y:S01]  /*03b0*/  LEA R34, P0, R4.reuse, UR4, 0x1 ;  /* 0x0000000404227c11 */ /* 0x040fe2000f8008ff */
[C---:B------:R-:W-:Y:S01]  /*03c0*/  IMAD.WIDE.U32 R6, R33.reuse, UR6, RZ ;  /* 0x0000000621067c25 */ /* 0x040fe2000f8e00ff */
[----:B------:R-:W1:Y:S01]  /*03d0*/  LDCU.64 UR12, c[0x0][0x398] ;  /* 0x00007300ff0c77ac */ /* 0x000e620008000a00 */
[----:B------:R-:W-:Y:S02]  /*03e0*/  PRMT R26, RZ, 0x7610, R26 ;  /* 0x00007610ff1a7816 */ /* 0x000fe4000000001a */
[----:B------:R-:W-:Y:S01]  /*03f0*/  IMAD R33, R33, UR7, R7 ;  /* 0x0000000721217c24 */ /* 0x000fe2000f8e0207 */
[----:B------:R-:W-:Y:S01]  /*0400*/  LEA.HI.X R35, R4, UR5, R35, 0x1, P0 ;  /* 0x0000000504237c11 */ /* 0x000fe200080f0c23 */
[----:B------:R-:W-:Y:S01]  /*0410*/  IMAD.WIDE.U32 R8, R31, UR6, RZ ;  /* 0x000000061f087c25 */ /* 0x000fe2000f8e00ff */
[----:B------:R-:W-:-:S02]  /*0420*/  LEA R32, P1, R6, UR4, 0x1 ;  /* 0x0000000406207c11 */ /* 0x000fc4000f8208ff */
[----:B------:R-:W-:Y:S01]  /*0430*/  MOV R7, UR14 ;  /* 0x0000000e00077c02 */ /* 0x000fe20008000f00 */
[----:B------:R-:W-:Y:S01]  /*0440*/  IMAD.WIDE.U32 R4, R17, UR6, RZ ;  /* 0x0000000611047c25 */ /* 0x000fe2000f8e00ff */
[----:B------:R-:W-:Y:S02]  /*0450*/  LEA.HI.X R33, R6, UR5, R33, 0x1, P1 ;  /* 0x0000000506217c11 */ /* 0x000fe400088f0c21 */
[----:B------:R-:W-:Y:S01]  /*0460*/  LEA R30, P2, R8, UR4, 0x1 ;  /* 0x00000004081e7c11 */ /* 0x000fe2000f8408ff */
[----:B------:R-:W-:Y:S01]  /*0470*/  VIADD R0, R40, 0x1 ;  /* 0x0000000128007836 */ /* 0x000fe20000000000 */
[----:B------:R-:W-:Y:S01]  /*0480*/  LEA R36, P1, R4, UR4, 0x3 ;  /* 0x0000000404247c11 */ /* 0x000fe2000f8218ff */
[----:B------:R-:W3:Y:S01]  /*0490*/  LDCU UR4, c[0x0][0x380] ;  /* 0x00007000ff0477ac */ /* 0x000ee20008000800 */
[----:B0-----:R-:W-:Y:S01]  /*04a0*/  IMAD.WIDE R2, R44, 0x2, R2 ;  /* 0x000000022c027825 */ /* 0x001fe200078e0202 */
[----:B------:R-:W-:Y:S02]  /*04b0*/  PRMT R25, RZ, 0x7610, R25 ;  /* 0x00007610ff197816 */ /* 0x000fe40000000019 */
[----:B--2---:R-:W-:Y:S01]  /*04c0*/  ISETP.GE.AND P3, PT, R0, UR15, PT ;  /* 0x0000000f00007c0c */ /* 0x004fe2000bf66270 */
[----:B------:R-:W-:Y:S01]  /*04d0*/  IMAD R31, R31, UR7, R9 ;  /* 0x000000071f1f7c24 */ /* 0x000fe2000f8e0209 */
[----:B------:R-:W-:Y:S01]  /*04e0*/  IADD3 R38, P0, PT, R2, 0x4, RZ ;  /* 0x0000000402267810 */ /* 0x000fe20007f1e0ff */
[----:B------:R-:W-:Y:S01]  /*04f0*/  VIADD R0, R40, 0x2 ;  /* 0x0000000228007836 */ /* 0x000fe20000000000 */
[----:B------:R-:W-:Y:S01]  /*0500*/  PRMT R24, RZ, 0x7610, R24 ;  /* 0x00007610ff187816 */ /* 0x000fe20000000018 */
[----:B------:R-:W-:Y:S01]  /*0510*/  IMAD R17, R17, UR7, R5 ;  /* 0x0000000711117c24 */ /* 0x000fe2000f8e0205 */
[----:B------:R-:W-:Y:S01]  /*0520*/  LEA.HI.X R31, R8, UR5, R31, 0x1, P2 ;  /* 0x00000005081f7c11 */ /* 0x000fe200090f0c1f */
[----:B------:R-:W-:Y:S01]  /*0530*/  IMAD.X R39, RZ, RZ, R3, P0 ;  /* 0x000000ffff277224 */ /* 0x000fe200000e0603 */
[----:B------:R-:W-:Y:S01]  /*0540*/  ISETP.GE.AND P2, PT, R0, UR15, PT ;  /* 0x0000000f00007c0c */ /* 0x000fe2000bf46270 */
[----:B------:R-:W-:Y:S01]  /*0550*/  VIADD R0, R40, 0x3 ;  /* 0x0000000328007836 */ /* 0x000fe20000000000 */
[----:B------:R-:W-:Y:S01]  /*0560*/  LEA.HI.X R37, R4, UR5, R17, 0x3, P1 ;  /* 0x0000000504257c11 */ /* 0x000fe200088f1c11 */
[----:B------:R-:W-:Y:S01]  /*0570*/  IMAD.U32 R9, RZ, RZ, UR14 ;  /* 0x0000000eff097e24 */ /* 0x000fe2000f8e00ff */
[----:B------:R-:W-:Y:S01]  /*0580*/  MOV R3, UR14 ;  /* 0x0000000e00037c02 */ /* 0x000fe20008000f00 */
[----:B------:R-:W-:Y:S01]  /*0590*/  IMAD.U32 R8, RZ, RZ, UR14 ;  /* 0x0000000eff087e24 */ /* 0x000fe2000f8e00ff */
[----:B---3--:R-:W-:Y:S01]  /*05a0*/  ISETP.GE.AND P0, PT, R44, UR4, PT ;  /* 0x000000042c007c0c */ /* 0x008fe2000bf06270 */
[----:B------:R-:W-:Y:S01]  /*05b0*/  IMAD.U32 R6, RZ, RZ, UR14 ;  /* 0x0000000eff067e24 */ /* 0x000fe2000f8e00ff */
[----:B------:R-:W-:Y:S01]  /*05c0*/  ISETP.GE.AND P1, PT, R0, UR15, PT ;  /* 0x0000000f00007c0c */ /* 0x000fe2000bf26270 */
[----:B------:R-:W-:Y:S01]  /*05d0*/  IMAD.U32 R5, RZ, RZ, UR14 ;  /* 0x0000000eff057e24 */ /* 0x000fe2000f8e00ff */
[----:B------:R-:W-:Y:S01]  /*05e0*/  PRMT R23, RZ, 0x7610, R23 ;  /* 0x00007610ff177816 */ /* 0x000fe20000000017 */
[----:B------:R-:W-:Y:S01]  /*05f0*/  IMAD.U32 R4, RZ, RZ, UR14 ;  /* 0x0000000eff047e24 */ /* 0x000fe2000f8e00ff */
[----:B------:R-:W-:Y:S01]  /*0600*/  PRMT R22, RZ, 0x7610, R22 ;  /* 0x00007610ff167816 */ /* 0x000fe20000000016 */
[----:B------:R-:W-:Y:S01]  /*0610*/  IMAD.U32 R2, RZ, RZ, UR14 ;  /* 0x0000000eff027e24 */ /* 0x000fe2000f8e00ff */
[----:B------:R-:W-:Y:S01]  /*0620*/  ISETP.GE.AND P4, PT, R40, UR15, PT ;  /* 0x0000000f28007c0c */ /* 0x000fe2000bf86270 */
[----:B------:R-:W-:Y:S01]  /*0630*/  IMAD.U32 R0, RZ, RZ, UR14 ;  /* 0x0000000eff007e24 */ /* 0x000fe2000f8e00ff */
[----:B------:R-:W-:Y:S01]  /*0640*/  P2R R42, PR, RZ, 0x1 ;  /* 0x00000001ff2a7803 */ /* 0x000fe20000000000 */
[----:B-1----:R-:W-:-:S02]  /*0650*/  USHF.L.U64.HI UR13, UR12, 0x1, UR13 ;  /* 0x000000010c0d7899 */ /* 0x002fc4000801020d */
[----:B------:R-:W-:-:S12]  /*0660*/  USHF.L.U32 UR12, UR12, 0x1, URZ ;  /* 0x000000010c0c7899 */ /* 0x000fd800080006ff */
.L_x_1:
[----:B------:R-:W-:Y:S01]  /*0670*/  @!P1 MOV R46, R30 ;  /* 0x0000001e002e9202 */ /* 0x000fe20000000f00 */
[----:B------:R-:W2:Y:S01]  /*0680*/  @!P4 LDG.E.U16 R26, desc[UR10][R36.64] ;  /* 0x0000000a241ac981 */ /* 0x000ea2000c1e1500 */
[----:B------:R-:W-:Y:S01]  /*0690*/  IADD3 R30, P0, PT, R30, 0x2, RZ ;  /* 0x000000021e1e7810 */ /* 0x000fe20007f1e0ff */
[----:B------:R-:W-:Y:S01]  /*06a0*/  UIADD3 UR16, UPT, UPT, UR16, 0x1, URZ ;  /* 0x0000000110107890 */ /* 0x000fe2000fffe0ff */
[-C--:B------:R-:W-:Y:S02]  /*06b0*/  @!P1 MOV R47, R31.reuse ;  /* 0x0000001f002f9202 */ /* 0x080fe40000000f00 */
[----:B------:R-:W-:Y:S01]  /*06c0*/  IADD3.X R31, PT, PT, RZ, R31, RZ, P0, !PT ;  /* 0x0000001fff1f7210 */ /* 0x000fe200007fe4ff */
[----:B------:R-:W-:Y:S01]  /*06d0*/  UISETP.NE.AND UP0, UPT, UR16, URZ, UPT ;  /* 0x000000ff1000728c */ /* 0x000fe2000bf05270 */
[----:B------:R-:W-:Y:S01]  /*06e0*/  @!P2 MOV R48, R32 ;  /* 0x000000200030a202 */ /* 0x000fe20000000f00 */
[----:B------:R-:W3:Y:S01]  /*06f0*/  @!P1 LDG.E.U16 R29, desc[UR10][R46.64] ;  /* 0x0000000a2e1d9981 */ /* 0x000ee2000c1e1500 */
[----:B------:R-:W-:Y:S02]  /*0700*/  IADD3 R32, P0, PT, R32, 0x2, RZ ;  /* 0x0000000220207810 */ /* 0x000fe40007f1e0ff */
[----:B------:R-:W-:Y:S02]  /*0710*/  MOV R50, R38 ;  /* 0x0000002600327202 */ /* 0x000fe40000000f00 */
[-C--:B------:R-:W-:Y:S02]  /*0720*/  @!P2 MOV R49, R33.reuse ;  /* 0x000000210031a202 */ /* 0x080fe40000000f00 */
[----:B------:R-:W-:Y:S02]  /*0730*/  IADD3.X R33, PT, PT, RZ, R33, RZ, P0, !PT ;  /* 0x00000021ff217210 */ /* 0x000fe400007fe4ff */
[----:B------:R-:W-:Y:S01]  /*0740*/  MOV R51, R39 ;  /* 0x0000002700337202 */ /* 0x000fe20000000f00 */
[----:B------:R-:W4:Y:S01]  /*0750*/  @!P2 LDG.E.U16 R28, desc[UR10][R48.64] ;  /* 0x0000000a301ca981 */ /* 0x000f22000c1e1500 */
[----:B------:R-:W-:Y:S02]  /*0760*/  IADD3 R38, P0, PT, R50, UR12, RZ ;  /* 0x0000000c32267c10 */ /* 0x000fe4000ff1e0ff */
[----:B------:R-:W-:Y:S01]  /*0770*/  P2R R43, PR, RZ, 0x8 ;  /* 0x00000008ff2b7803 */ /* 0x000fe20000000000 */
[----:B------:R-:W5:Y:S01]  /*0780*/  @!P6 LDG.E.U16 R24, desc[UR10][R50.64] ;  /* 0x0000000a3218e981 */ /* 0x000f62000c1e1500 */
[----:B------:R-:W-:Y:S02]  /*0790*/  IADD3.X R39, PT, PT, R51, UR13, RZ, P0, !PT ;  /* 0x0000000d33277c10 */ /* 0x000fe400087fe4ff */
[----:B------:R-:W-:Y:S01]  /*07a0*/  ISETP.NE.AND P3, PT, R42, RZ, PT ;  /* 0x000000ff2a00720c */ /* 0x000fe20003f65270 */
[----:B------:R-:W3:Y:S01]  /*07b0*/  @!P5 LDG.E.U16 R25, desc[UR10][R50.64+0x2] ;  /* 0x0000020a3219d981 */ /* 0x000ee2000c1e1500 */
[----:B------:R-:W-:Y:S11]  /*07c0*/  ISETP.NE.AND P0, PT, R41, RZ, PT ;  /* 0x000000ff2900720c */ /* 0x000ff60003f05270 */
[----:B------:R-:W4:Y:S01]  /*07d0*/  @!P3 LDG.E.U16 R22, desc[UR10][R50.64+-0x4] ;  /* 0xfffffc0a3216b981 */ /* 0x000f22000c1e1500 */
[----:B------:R-:W-:Y:S03]  /*07e0*/  ISETP.NE.AND P3, PT, R43, RZ, PT ;  /* 0x000000ff2b00720c */ /* 0x000fe60003f65270 */
[----:B------:R0:W4:Y:S10]  /*07f0*/  @!P0 LDG.E.U16 R23, desc[UR10][R50.64+-0x2] ;  /* 0xfffffe0a32178981 */ /* 0x000134000c1e1500 */
[----:B0-----:R-:W-:Y:S02]  /*0800*/  @!P3 MOV R50, R34 ;  /* 0x000000220032b202 */ /* 0x001fe40000000f00 */
[-C--:B------:R-:W-:Y:S02]  /*0810*/  @!P3 MOV R51, R35.reuse ;  /* 0x000000230033b202 */ /* 0x080fe40000000f00 */
[----:B------:R-:W-:Y:S03]  /*0820*/  IADD3 R34, P0, PT, R34, 0x2, RZ ;  /* 0x0000000222227810 */ /* 0x000fe60007f1e0ff */
[----:B------:R-:W4:Y:S01]  /*0830*/  @!P3 LDG.E.U16 R27, desc[UR10][R50.64] ;  /* 0x0000000a321bb981 */ /* 0x000f22000c1e1500 */
[----:B------:R-:W-:Y:S02]  /*0840*/  IADD3.X R35, PT, PT, RZ, R35, RZ, P0, !PT ;  /* 0x00000023ff237210 */ /* 0x000fe400007fe4ff */
[----:B------:R-:W-:Y:S04]  /*0850*/  IADD3 R36, P0, PT, R36, 0x2, RZ ;  /* 0x0000000224247810 */ /* 0x000fe80007f1e0ff */
[----:B------:R-:W-:Y:S01]  /*0860*/  IADD3.X R37, PT, PT, RZ, R37, RZ, P0, !PT ;  /* 0x00000025ff257210 */ /* 0x000fe200007fe4ff */
[----:B--2---:R-:W-:Y:S02]  /*0870*/  HADD2.F32 R17, -RZ, R26.H0_H0 ;  /* 0x2000001aff117230 */ /* 0x004fe40000004100 */
[----:B-----5:R-:W-:Y:S02]  /*0880*/  HADD2.F32 R20, -RZ, R24.H0_H0 ;  /* 0x20000018ff147230 */ /* 0x020fe40000004100 */
[----:B---3--:R-:W-:Y:S02]  /*0890*/  HADD2.F32 R21, -RZ, R25.H0_H0 ;  /* 0x20000019ff157230 */ /* 0x008fe40000004100 */
[----:B----4-:R-:W-:Y:S02]  /*08a0*/  HADD2.F32 R18, -RZ, R22.H0_H0 ;  /* 0x20000016ff127230 */ /* 0x010fe40000004100 */
[----:B------:R-:W-:Y:S03]  /*08b0*/  HADD2.F32 R19, -RZ, R23.H0_H0 ;  /* 0x20000017ff137230 */ /* 0x000fe60000004100 */
[-C--:B------:R-:W-:Y:S02]  /*08c0*/  FFMA R0, R18, R17.reuse, R0 ;  /* 0x0000001112007223 */ /* 0x080fe40000000000 */
[-C--:B------:R-:W-:Y:S01]  /*08d0*/  FFMA R2, R19, R17.reuse, R2 ;  /* 0x0000001113027223 */ /* 0x080fe20000000002 */
[-C--:B------:R-:W-:Y:S01]  /*08e0*/  FFMA R3, R20, R17.reuse, R3 ;  /* 0x0000001114037223 */ /* 0x080fe20000000003 */
[----:B------:R-:W-:Y:S01]  /*08f0*/  FFMA R4, R21, R17, R4 ;  /* 0x0000001115047223 */ /* 0x000fe20000000004 */
[----:B------:R-:W-:Y:S05]  /*0900*/  HADD2.F32 R17, -RZ, R27.H0_H0 ;  /* 0x2000001bff117230 */ /* 0x000fea0000004100 */
[-C--:B------:R-:W-:Y:S01]  /*0910*/  FFMA R5, R18, R17.reuse, R5 ;  /* 0x0000001112057223 */ /* 0x080fe20000000005 */
        /* <DEDUP_REMOVED lines=13> */
[----:B------:R-:W-:Y:S09]  /*09f0*/  BRA.U UP0, `(.L_x_1) ;  /* 0xfffffffd001c7547 */ /* 0x000ff2000b83ffff */
.L_x_0:
[----:B------:R-:W-:Y:S01]  /*0a00*/  ISETP.GE.AND P1, PT, R40, UR9, PT ;  /* 0x0000000928007c0c */ /* 0x000fe2000bf26270 */
[C---:B------:R-:W-:Y:S01]  /*0a10*/  VIADD R22, R44.reuse, 0x1 ;  /* 0x000000012c167836 */ /* 0x040fe20000000000 */
[----:B------:R-:W-:Y:S01]  /*0a20*/  BSSY.RECONVERGENT B0, `(.L_x_2) ;  /* 0x000001e000007945 */ /* 0x000fe20003800200 */
[C---:B------:R-:W-:Y:S01]  /*0a30*/  VIADD R21, R44.reuse, 0x2 ;  /* 0x000000022c157836 */ /* 0x040fe20000000000 */
[C---:B------:R-:W-:Y:S01]  /*0a40*/  ISETP.GE.OR P0, PT, R44.reuse, UR8, P1 ;  /* 0x000000082c007c0c */ /* 0x040fe20008f06670 */
[----:B------:R-:W-:Y:S01]  /*0a50*/  VIADD R20, R44, 0x3 ;  /* 0x000000032c147836 */ /* 0x000fe20000000000 */
[----:B------:R-:W-:Y:S01]  /*0a60*/  ISETP.GE.OR P4, PT, R22, UR8, P1 ;  /* 0x0000000816007c0c */ /* 0x000fe20008f86670 */
[C---:B------:R-:W-:Y:S01]  /*0a70*/  VIADD R19, R40.reuse, 0x1 ;  /* 0x0000000128137836 */ /* 0x040fe20000000000 */
[----:B------:R-:W-:Y:S01]  /*0a80*/  ISETP.GE.OR P3, PT, R21, UR8, P1 ;  /* 0x0000000815007c0c */ /* 0x000fe20008f66670 */
[----:B------:R-:W-:Y:S01]  /*0a90*/  VIADD R18, R40, 0x2 ;  /* 0x0000000228127836 */ /* 0x000fe20000000000 */
[----:B------:R-:W-:Y:S01]  /*0aa0*/  ISETP.GE.OR P1, PT, R20, UR8, P1 ;  /* 0x0000000814007c0c */ /* 0x000fe20008f26670 */
[----:B------:R-:W-:Y:S01]  /*0ab0*/  VIADD R17, R40, 0x3 ;  /* 0x0000000328117836 */ /* 0x000fe20000000000 */
[----:B------:R-:W-:-:S05]  /*0ac0*/  ISETP.GE.AND P2, PT, R19, UR9, PT ;  /* 0x0000000913007c0c */ /* 0x000fca000bf46270 */
[----:B------:R-:W-:Y:S08]  /*0ad0*/  @P0 BRA `(.L_x_3) ;  /* 0x0000000000480947 */ /* 0x000ff00003800000 */
[----:B------:R-:W0:Y:S01]  /*0ae0*/  LDCU.128 UR4, c[0x0][0x3c0] ;  /* 0x00007800ff0477ac */ /* 0x000e220008000c00 */
[--C-:B------:R-:W-:Y:S01]  /*0af0*/  SHF.R.S32.HI R45, RZ, 0x1f, R44.reuse ;  /* 0x0000001fff2d7819 */ /* 0x100fe2000001142c */
[----:B------:R-:W1:Y:S02]  /*0b00*/  LDCU.64 UR12, c[0x0][0x3b8] ;  /* 0x00007700ff0c77ac */ /* 0x000e640008000a00 */
[----:B0-----:R-:W-:-:S04]  /*0b10*/  IMAD.WIDE.U32 R24, R40, UR4, R44 ;  /* 0x0000000428187c25 */ /* 0x001fc8000f8e002c */
[----:B------:R-:W-:Y:S01]  /*0b20*/  IMAD R23, R40, UR5, R25 ;  /* 0x0000000528177c24 */ /* 0x000fe2000f8e0219 */
[C---:B-1----:R-:W-:Y:S01]  /*0b30*/  LEA R30, P0, R24.reuse, UR12, 0x2 ;  /* 0x0000000c181e7c11 */ /* 0x042fe2000f8010ff */
[----:B------:R-:W0:Y:S03]  /*0b40*/  LDCU.64 UR4, c[0x0][0x3d0] ;  /* 0x00007a00ff0477ac */ /* 0x000e260008000a00 */
[----:B------:R-:W-:Y:S01]  /*0b50*/  LEA.HI.X R31, R24, UR13, R23, 0x2, P0 ;  /* 0x0000000d181f7c11 */ /* 0x000fe200080f1417 */
[----:B------:R-:W1:Y:S04]  /*0b60*/  LDCU UR13, c[0x0][0x3b0] ;  /* 0x00007600ff0d77ac */ /* 0x000e680008000800 */
[----:B------:R-:W1:Y:S01]  /*0b70*/  LDG.E R25, desc[UR10][R30.64] ;  /* 0x0000000a1e197981 */ /* 0x000e62000c1e1900 */
[----:B------:R-:W2:Y:S01]  /*0b80*/  LDCU UR12, c[0x0][0x38c] ;  /* 0x00007180ff0c77ac */ /* 0x000ea20008000800 */
[----:B0-----:R-:W-:-:S04]  /*0b90*/  IMAD.WIDE.U32 R28, R40, UR4, R44 ;  /* 0x00000004281c7c25 */ /* 0x001fc8000f8e002c */
[----:B------:R-:W-:Y:S01]  /*0ba0*/  IMAD R23, R40, UR5, R29 ;  /* 0x0000000528177c24 */ /* 0x000fe2000f8e021d */
[----:B------:R-:W-:-:S04]  /*0bb0*/  LEA R26, P0, R28, UR6, 0x2 ;  /* 0x000000061c1a7c11 */ /* 0x000fc8000f8010ff */
[----:B------:R-:W-:Y:S01]  /*0bc0*/  LEA.HI.X R27, R28, UR7, R23, 0x2, P0 ;  /* 0x000000071c1b7c11 */ /* 0x000fe200080f1417 */
[----:B-1----:R-:W-:-:S04]  /*0bd0*/  FMUL R25, R25, UR13 ;  /* 0x0000000d19197c20 */ /* 0x002fc80008400000 */
[----:B--2---:R-:W-:-:S05]  /*0be0*/  FFMA R25, R0, UR12, R25 ;  /* 0x0000000c00197c23 */ /* 0x004fca0008000019 */
[----:B------:R0:W-:Y:S02]  /*0bf0*/  STG.E desc[UR10][R26.64], R25 ;  /* 0x000000191a007986 */ /* 0x0001e4000c10190a */
.L_x_3:
[----:B------:R-:W-:Y:S05]  /*0c00*/  BSYNC.RECONVERGENT B0 ;  /* 0x0000000000007941 */ /* 0x000fea0003800200 */
.L_x_2:
[----:B------:R-:W-:Y:S04]  /*0c10*/  BSSY.RECONVERGENT B0, `(.L_x_4) ;  /* 0x0000015000007945 */ /* 0x000fe80003800200 */
[----:B------:R-:W-:Y:S05]  /*0c20*/  @P4 BRA `(.L_x_5) ;  /* 0x00000000004c4947 */ /* 0x000fea0003800000 */
[----:B------:R-:W1:Y:S01]  /*0c30*/  LDCU.128 UR4, c[0x0][0x3c0] ;  /* 0x00007800ff0477ac */ /* 0x000e620008000c00 */
[----:B0-----:R-:W-:Y:S02]  /*0c40*/  SHF.R.S32.HI R27, RZ, 0x1f, R44 ;  /* 0x0000001fff1b7819 */ /* 0x001fe4000001142c */
[----:B------:R-:W-:Y:S01]  /*0c50*/  MOV R26, R44 ;  /* 0x0000002c001a7202 */ /* 0x000fe20000000f00 */
[----:B------:R-:W0:Y:S04]  /*0c60*/  LDCU.64 UR12, c[0x0][0x3b8] ;  /* 0x00007700ff0c77ac */ /* 0x000e280008000a00 */
[----:B-1----:R-:W-:-:S04]  /*0c70*/  IMAD.WIDE.U32 R24, R40, UR4, R26 ;  /* 0x0000000428187c25 */ /* 0x002fc8000f8e001a */
[----:B------:R-:W-:Y:S01]  /*0c80*/  IMAD R0, R40, UR5, R25 ;  /* 0x0000000528007c24 */ /* 0x000fe2000f8e0219 */
[C---:B0-----:R-:W-:Y:S01]  /*0c90*/  LEA R28, P0, R24.reuse, UR12, 0x2 ;  /* 0x0000000c181c7c11 */ /* 0x041fe2000f8010ff */
        /* <DEDUP_REMOVED lines=12> */
.L_x_5:
[----:B------:R-:W-:Y:S05]  /*0d60*/  BSYNC.RECONVERGENT B0 ;  /* 0x0000000000007941 */ /* 0x000fea0003800200 */
.L_x_4:
        /* <DEDUP_REMOVED lines=21> */
.L_x_7:
[----:B------:R-:W-:Y:S05]  /*0ec0*/  BSYNC.RECONVERGENT B0 ;  /* 0x0000000000007941 */ /* 0x000fea0003800200 */
.L_x_6:
[----:B------:R-:W-:Y:S04]  /*0ed0*/  BSSY.RECONVERGENT B0, `(.L_x_8) ;  /* 0x0000015000007945 */ /* 0x000fe80003800200 */
[----:B------:R-:W-:Y:S05]  /*0ee0*/  @P1 BRA `(.L_x_9) ;  /* 0x00000000004c1947 */ /* 0x000fea0003800000 */
[----:B------:R-:W0:Y:S01]  /*0ef0*/  LDCU.128 UR4, c[0x0][0x3c0] ;  /* 0x00007800ff0477ac */ /* 0x000e220008000c00 */
[----:B--2---:R-:W-:Y:S02]  /*0f00*/  SHF.R.S32.HI R3, RZ, 0x1f, R44 ;  /* 0x0000001fff037819 */ /* 0x004fe4000001142c */
[----:B------:R-:W-:Y:S01]  /*0f10*/  MOV R2, R44 ;  /* 0x0000002c00027202 */ /* 0x000fe20000000f00 */
[----:B------:R-:W2:Y:S04]  /*0f20*/  LDCU.64 UR12, c[0x0][0x3b8] ;  /* 0x00007700ff0c77ac */ /* 0x000ea80008000a00 */
[----:B01----:R-:W-:-:S04]  /*0f30*/  IMAD.WIDE.U32 R24, R40, UR4, R2 ;  /* 0x0000000428187c25 */ /* 0x003fc8000f8e0002 */
[----:B------:R-:W-:Y:S01]  /*0f40*/  IMAD R0, R40, UR5, R25 ;  /* 0x0000000528007c24 */ /* 0x000fe2000f8e0219 */
[C---:B--2---:R-:W-:Y:S01]  /*0f50*/  LEA R26, P0, R24.reuse, UR12, 0x2 ;  /* 0x0000000c181a7c11 */ /* 0x044fe2000f8010ff */
        /* <DEDUP_REMOVED lines=12> */
.L_x_9:
[----:B------:R-:W-:Y:S05]  /*1020*/  BSYNC.RECONVERGENT B0 ;  /* 0x0000000000007941 */ /* 0x000fea0003800200 */
.L_x_8:
[----:B------:R-:W-:Y:S01]  /*1030*/  ISETP.GE.OR P5, PT, R44, UR8, P2 ;  /* 0x000000082c007c0c */ /* 0x000fe200097a6670 */
[----:B------:R-:W-:Y:S01]  /*1040*/  BSSY.RECONVERGENT B0, `(.L_x_10) ;  /* 0x000001a000007945 */ /* 0x000fe20003800200 */
[----:B------:R-:W-:Y:S02]  /*1050*/  ISETP.GE.AND P4, PT, R18, UR9, PT ;  /* 0x0000000912007c0c */ /* 0x000fe4000bf86270 */
[----:B------:R-:W-:Y:S02]  /*1060*/  ISETP.GE.AND P0, PT, R17, UR9, PT ;  /* 0x0000000911007c0c */ /* 0x000fe4000bf06270 */
[C---:B------:R-:W-:Y:S02]  /*1070*/  ISETP.GE.OR P1, PT, R22.reuse, UR8, P2 ;  /* 0x0000000816007c0c */ /* 0x040fe40009726670 */
[C---:B------:R-:W-:Y:S02]  /*1080*/  ISETP.GE.OR P6, PT, R22.reuse, UR8, P4 ;  /* 0x0000000816007c0c */ /* 0x040fe4000a7c6670 */
[----:B------:R-:W-:-:S03]  /*1090*/  ISETP.GE.OR P3, PT, R22, UR8, P0 ;  /* 0x0000000816007c0c */ /* 0x000fc60008766670 */
[----:B------:R-:W-:Y:S10]  /*10a0*/  @P5 BRA `(.L_x_11) ;  /* 0x00000000004c5947 */ /* 0x000ff40003800000 */
[----:B------:R-:W4:Y:S01]  /*10b0*/  LDCU.128 UR4, c[0x0][0x3c0] ;  /* 0x00007800ff0477ac */ /* 0x000f220008000c00 */
[----:B0123--:R-:W-:Y:S02]  /*10c0*/  SHF.R.S32.HI R25, RZ, 0x1f, R44 ;  /* 0x0000001fff197819 */ /* 0x00ffe4000001142c */
[----:B------:R-:W-:Y:S01]  /*10d0*/  MOV R24, R44 ;  /* 0x0000002c00187202 */ /* 0x000fe20000000f00 */
[----:B------:R-:W0:Y:S04]  /*10e0*/  LDCU.64 UR12, c[0x0][0x3b8] ;  /* 0x00007700ff0c77ac */ /* 0x000e280008000a00 */
[----:B----4-:R-:W-:-:S04]  /*10f0*/  IMAD.WIDE.U32 R2, R19, UR4, R24 ;  /* 0x0000000413027c25 */ /* 0x010fc8000f8e0018 */
[C---:B------:R-:W-:Y:S01]  /*1100*/  IMAD R0, R19.reuse, UR5, R3 ;  /* 0x0000000513007c24 */ /* 0x040fe2000f8e0203 */
        /* <DEDUP_REMOVED lines=13> */
.L_x_11:
[----:B------:R-:W-:Y:S05]  /*11e0*/  BSYNC.RECONVERGENT B0 ;  /* 0x0000000000007941 */ /* 0x000fea0003800200 */
.L_x_10:
[----:B------:R-:W-:Y:S01]  /*11f0*/  BSSY.RECONVERGENT B0, `(.L_x_12) ;  /* 0x0000017000007945 */ /* 0x000fe20003800200 */
[----:B------:R-:W-:Y:S02]  /*1200*/  ISETP.GE.OR P5, PT, R21, UR8, P2 ;  /* 0x0000000815007c0c */ /* 0x000fe400097a6670 */
[----:B------:R-:W-:Y:S01]  /*1210*/  ISETP.GE.OR P2, PT, R20, UR8, P2 ;  /* 0x0000000814007c0c */ /* 0x000fe20009746670 */
[----:B------:R-:W-:-:S12]  /*1220*/  @P1 BRA `(.L_x_13) ;  /* 0x00000000004c1947 */ /* 0x000fd80003800000 */
[----:B------:R-:W2:Y:S01]  /*1230*/  LDCU.128 UR4, c[0x0][0x3c0] ;  /* 0x00007800ff0477ac */ /* 0x000ea20008000c00 */
[----:B-1--4-:R-:W-:Y:S02]  /*1240*/  SHF.R.S32.HI R23, RZ, 0x1f, R44 ;  /* 0x0000001fff177819 */ /* 0x012fe4000001142c */
[----:B------:R-:W-:Y:S01]  /*1250*/  MOV R22, R44 ;  /* 0x0000002c00167202 */ /* 0x000fe20000000f00 */
[----:B------:R-:W1:Y:S04]  /*1260*/  LDCU.64 UR12, c[0x0][0x3b8] ;  /* 0x00007700ff0c77ac */ /* 0x000e680008000a00 */
[----:B--23--:R-:W-:-:S04]  /*1270*/  IMAD.WIDE.U32 R2, R19, UR4, R22 ;  /* 0x0000000413027c25 */ /* 0x00cfc8000f8e0016 */
[C---:B------:R-:W-:Y:S01]  /*1280*/  IMAD R0, R19.reuse, UR5, R3 ;  /* 0x0000000513007c24 */ /* 0x040fe2000f8e0203 */
[C---:B-1----:R-:W-:Y:S01]  /*1290*/  LEA R24, P1, R2.reuse, UR12, 0x2 ;  /* 0x0000000c02187c11 */ /* 0x042fe2000f8210ff */
[----:B------:R-:W1:Y:S03]  /*12a0*/  LDCU.64 UR4, c[0x0][0x3d0] ;  /* 0x00007a00ff0477ac */ /* 0x000e660008000a00 */
[----:B0-----:R-:W-:Y:S01]  /*12b0*/  LEA.HI.X R25, R2, UR13, R0, 0x2, P1 ;  /* 0x0000000d02197c11 */ /* 0x001fe200088f1400 */
[----:B------:R-:W0:Y:S04]  /*12c0*/  LDCU UR13, c[0x0][0x3b0] ;  /* 0x00007600ff0d77ac */ /* 0x000e280008000800 */
[----:B------:R-:W0:Y:S01]  /*12d0*/  LDG.E R3, desc[UR10][R24.64+0x4] ;  /* 0x0000040a18037981 */ /* 0x000e22000c1e1900 */
[----:B------:R-:W2:Y:S01]  /*12e0*/  LDCU UR12, c[0x0][0x38c] ;  /* 0x00007180ff0c77ac */ /* 0x000ea20008000800 */
[----:B-1----:R-:W-:-:S04]  /*12f0*/  IMAD.WIDE.U32 R22, R19, UR4, R22 ;  /* 0x0000000413167c25 */ /* 0x002fc8000f8e0016 */
[----:B------:R-:W-:Y:S01]  /*1300*/  IMAD R0, R19, UR5, R23 ;  /* 0x0000000513007c24 */ /* 0x000fe2000f8e0217 */
[----:B------:R-:W-:-:S04]  /*1310*/  LEA R4, P1, R22, UR6, 0x2 ;  /* 0x0000000616047c11 */ /* 0x000fc8000f8210ff */
[----:B------:R-:W-:Y:S01]  /*1320*/  LEA.HI.X R5, R22, UR7, R0, 0x2, P1 ;  /* 0x0000000716057c11 */ /* 0x000fe200088f1400 */
[----:B0-----:R-:W-:-:S04]  /*1330*/  FMUL R3, R3, UR13 ;  /* 0x0000000d03037c20 */ /* 0x001fc80008400000 */
[----:B--2---:R-:W-:-:S05]  /*1340*/  FFMA R3, R6, UR12, R3 ;  /* 0x0000000c06037c23 */ /* 0x004fca0008000003 */
[----:B------:R0:W-:Y:S02]  /*1350*/  STG.E desc[UR10][R4.64+0x4], R3 ;  /* 0x0000040304007986 */ /* 0x0001e4000c10190a */
.L_x_13:
[----:B------:R-:W-:Y:S05]  /*1360*/  BSYNC.RECONVERGENT B0 ;  /* 0x0000000000007941 */ /* 0x000fea0003800200 */
.L_x_12:
[----:B------:R-:W-:Y:S04]  /*1370*/  BSSY.RECONVERGENT B0, `(.L_x_14) ;  /* 0x0000015000007945 */ /* 0x000fe80003800200 */
[----:B------:R-:W-:Y:S05]  /*1380*/  @P5 BRA `(.L_x_15) ;  /* 0x00000000004c5947 */ /* 0x000fea0003800000 */
[----:B------:R-:W0:Y:S01]  /*1390*/  LDCU.128 UR4, c[0x0][0x3c0] ;  /* 0x00007800ff0477ac */ /* 0x000e220008000c00 */
[----:B-1--4-:R-:W-:Y:S02]  /*13a0*/  SHF.R.S32.HI R23, RZ, 0x1f, R44 ;  /* 0x0000001fff177819 */ /* 0x012fe4000001142c */
[----:B------:R-:W-:Y:S01]  /*13b0*/  MOV R22, R44 ;  /* 0x0000002c00167202 */ /* 0x000fe20000000f00 */
[----:B------:R-:W1:Y:S04]  /*13c0*/  LDCU.64 UR12, c[0x0][0x3b8] ;  /* 0x00007700ff0c77ac */ /* 0x000e680008000a00 */
[----:B0-23--:R-:W-:-:S04]  /*13d0*/  IMAD.WIDE.U32 R2, R19, UR4, R22 ;  /* 0x0000000413027c25 */ /* 0x00dfc8000f8e0016 */
[C---:B------:R-:W-:Y:S01]  /*13e0*/  IMAD R0, R19.reuse, UR5, R3 ;  /* 0x0000000513007c24 */ /* 0x040fe2000f8e0203 */
        /* <DEDUP_REMOVED lines=13> */
.L_x_15:
[----:B------:R-:W-:Y:S05]  /*14c0*/  BSYNC.RECONVERGENT B0 ;  /* 0x0000000000007941 */ /* 0x000fea0003800200 */
.L_x_14:
[----:B------:R-:W-:Y:S04]  /*14d0*/  BSSY.RECONVERGENT B0, `(.L_x_16) ;  /* 0x0000015000007945 */ /* 0x000fe80003800200 */
[----:B------:R-:W-:Y:S05]  /*14e0*/  @P2 BRA `(.L_x_17) ;  /* 0x00000000004c2947 */ /* 0x000fea0003800000 */
[----:B------:R-:W4:Y:S01]  /*14f0*/  LDCU.128 UR4, c[0x0][0x3c0] ;  /* 0x00007800ff0477ac */ /* 0x000f220008000c00 */
[----:B0-23--:R-:W-:Y:S02]  /*1500*/  SHF.R.S32.HI R3, RZ, 0x1f, R44 ;  /* 0x0000001fff037819 */ /* 0x00dfe4000001142c */
[----:B------:R-:W-:Y:S01]  /*1510*/  MOV R2, R44 ;  /* 0x0000002c00027202 */ /* 0x000fe20000000f00 */
[----:B------:R-:W0:Y:S04]  /*1520*/  LDCU.64 UR12, c[0x0][0x3b8] ;  /* 0x00007700ff0c77ac */ /* 0x000e280008000a00 */
[----:B----4-:R-:W-:-:S04]  /*1530*/  IMAD.WIDE.U32 R4, R19, UR4, R2 ;  /* 0x0000000413047c25 */ /* 0x010fc8000f8e0002 */
[C---:B------:R-:W-:Y:S01]  /*1540*/  IMAD R0, R19.reuse, UR5, R5 ;  /* 0x0000000513007c24 */ /* 0x040fe2000f8e0205 */
[C---:B0-----:R-:W-:Y:S01]  /*1550*/  LEA R6, P1, R4.reuse, UR12, 0x2 ;  /* 0x0000000c04067c11 */ /* 0x041fe2000f8210ff */
[----:B------:R-:W0:Y:S03]  /*1560*/  LDCU.64 UR4, c[0x0][0x3d0] ;  /* 0x00007a00ff0477ac */ /* 0x000e260008000a00 */
[----:B------:R-:W-:Y:S01]  /*1570*/  LEA.HI.X R7, R4, UR13, R0, 0x2, P1 ;  /* 0x0000000d04077c11 */ /* 0x000fe200088f1400 */
[----:B------:R-:W2:Y:S04]  /*1580*/  LDCU UR13, c[0x0][0x3b0] ;  /* 0x00007600ff0d77ac */ /* 0x000ea80008000800 */
[----:B------:R-:W2:Y:S01]  /*1590*/  LDG.E R0, desc[UR10][R6.64+0xc] ;  /* 0x00000c0a06007981 */ /* 0x000ea2000c1e1900 */
[----:B------:R-:W3:Y:S01]  /*15a0*/  LDCU UR12, c[0x0][0x38c] ;  /* 0x00007180ff0c77ac */ /* 0x000ee20008000800 */
[----:B0-----:R-:W-:-:S04]  /*15b0*/  IMAD.WIDE.U32 R2, R19, UR4, R2 ;  /* 0x0000000413027c25 */ /* 0x001fc8000f8e0002 */
[----:B------:R-:W-:Y:S01]  /*15c0*/  IMAD R19, R19, UR5, R3 ;  /* 0x0000000513137c24 */ /* 0x000fe2000f8e0203 */
[----:B------:R-:W-:-:S04]  /*15d0*/  LEA R4, P1, R2, UR6, 0x2 ;  /* 0x0000000602047c11 */ /* 0x000fc8000f8210ff */
[----:B------:R-:W-:Y:S01]  /*15e0*/  LEA.HI.X R5, R2, UR7, R19, 0x2, P1 ;  /* 0x0000000702057c11 */ /* 0x000fe200088f1413 */
[----:B--2---:R-:W-:-:S04]  /*15f0*/  FMUL R3, R0, UR13 ;  /* 0x0000000d00037c20 */ /* 0x004fc80008400000 */
[----:B---3--:R-:W-:-:S05]  /*1600*/  FFMA R3, R8, UR12, R3 ;  /* 0x0000000c08037c23 */ /* 0x008fca0008000003 */
[----:B------:R0:W-:Y:S02]  /*1610*/  STG.E desc[UR10][R4.64+0xc], R3 ;  /* 0x00000c0304007986 */ /* 0x0001e4000c10190a */
.L_x_17:
[----:B------:R-:W-:Y:S05]  /*1620*/  BSYNC.RECONVERGENT B0 ;  /* 0x0000000000007941 */ /* 0x000fea0003800200 */
.L_x_16:
[----:B------:R-:W-:Y:S01]  /*1630*/  ISETP.GE.OR P1, PT, R44, UR8, P4 ;  /* 0x000000082c007c0c */ /* 0x000fe2000a726670 */
[----:B------:R-:W-:Y:S01]  /*1640*/  BSSY.RECONVERGENT B0, `(.L_x_18) ;  /* 0x0000017000007945 */ /* 0x000fe20003800200 */
[C---:B------:R-:W-:Y:S02]  /*1650*/  ISETP.GE.OR P5, PT, R21.reuse, UR8, P4 ;  /* 0x0000000815007c0c */ /* 0x040fe4000a7a6670 */
[----:B------:R-:W-:-:S09]  /*1660*/  ISETP.GE.OR P2, PT, R21, UR8, P0 ;  /* 0x0000000815007c0c */ /* 0x000fd20008746670 */
[----:B------:R-:W-:Y:S05]  /*1670*/  @P1 BRA `(.L_x_19) ;  /* 0x00000000004c1947 */ /* 0x000fea0003800000 */
[----:B------:R-:W2:Y:S01]  /*1680*/  LDCU.128 UR4, c[0x0][0x3c0] ;  /* 0x00007800ff0477ac */ /* 0x000ea20008000c00 */
[----:B0-----:R-:W-:Y:S02]  /*1690*/  SHF.R.S32.HI R7, RZ, 0x1f, R44 ;  /* 0x0000001fff077819 */ /* 0x001fe4000001142c */
[----:B------:R-:W-:Y:S01]  /*16a0*/  MOV R6, R44 ;  /* 0x0000002c00067202 */ /* 0x000fe20000000f00 */
[----:B------:R-:W4:Y:S04]  /*16b0*/  LDCU.64 UR12, c[0x0][0x3b8] ;  /* 0x00007700ff0c77ac */ /* 0x000f280008000a00 */
[----:B--23--:R-:W-:-:S04]  /*16c0*/  IMAD.WIDE.U32 R2, R18, UR4, R6 ;  /* 0x0000000412027c25 */ /* 0x00cfc8000f8e0006 */
[----:B------:R-:W-:Y:S01]  /*16d0*/  IMAD R0, R18, UR5, R3 ;  /* 0x0000000512007c24 */ /* 0x000fe2000f8e0203 */
[C---:B----4-:R-:W-:Y:S01]  /*16e0*/  LEA R22, P1, R2.reuse, UR12, 0x2 ;  /* 0x0000000c02167c11 */ /* 0x050fe2000f8210ff */
[----:B------:R-:W0:Y:S03]  /*16f0*/  LDCU.64 UR4, c[0x0][0x3d0] ;  /* 0x00007a00ff0477ac */ /* 0x000e260008000a00 */
[----:B-1----:R-:W-:Y:S01]  /*1700*/  LEA.HI.X R23, R2, UR13, R0, 0x2, P1 ;  /* 0x0000000d02177c11 */ /* 0x002fe200088f1400 */
        /* <DEDUP_REMOVED lines=10> */
.L_x_19:
[----:B------:R-:W-:Y:S05]  /*17b0*/  BSYNC.RECONVERGENT B0 ;  /* 0x0000000000007941 */ /* 0x000fea0003800200 */
.L_x_18:
[----:B------:R-:W-:Y:S01]  /*17c0*/  BSSY.RECONVERGENT B0, `(.L_x_20) ;  /* 0x0000018000007945 */ /* 0x000fe20003800200 */
[C---:B------:R-:W-:Y:S02]  /*17d0*/  ISETP.GE.OR P1, PT, R20.reuse, UR8, P0 ;  /* 0x0000000814007c0c */ /* 0x040fe40008726670 */
[----:B------:R-:W-:Y:S02]  /*17e0*/  ISETP.GE.OR P4, PT, R20, UR8, P4 ;  /* 0x0000000814007c0c */ /* 0x000fe4000a786670 */
[----:B------:R-:W-:Y:S01]  /*17f0*/  ISETP.GE.OR P0, PT, R44, UR8, P0 ;  /* 0x000000082c007c0c */ /* 0x000fe20008706670 */
[----:B------:R-:W-:-:S12]  /*1800*/  @P6 BRA `(.L_x_21) ;  /* 0x00000000004c6947 */ /* 0x000fd80003800000 */
[----:B------:R-:W2:Y:S01]  /*1810*/  LDCU.128 UR4, c[0x0][0x3c0] ;  /* 0x00007800ff0477ac */ /* 0x000ea20008000c00 */
[----:B0-----:R-:W-:Y:S02]  /*1820*/  SHF.R.S32.HI R7, RZ, 0x1f, R44 ;  /* 0x0000001fff077819 */ /* 0x001fe4000001142c */
[----:B------:R-:W-:Y:S01]  /*1830*/  MOV R6, R44 ;  /* 0x0000002c00067202 */ /* 0x000fe20000000f00 */
[----:B------:R-:W0:Y:S04]  /*1840*/  LDCU.64 UR12, c[0x0][0x3b8] ;  /* 0x00007700ff0c77ac */ /* 0x000e280008000a00 */
[----:B--23--:R-:W-:-:S04]  /*1850*/  IMAD.WIDE.U32 R2, R18, UR4, R6 ;  /* 0x0000000412027c25 */ /* 0x00cfc8000f8e0006 */
[----:B------:R-:W-:Y:S01]  /*1860*/  IMAD R0, R18, UR5, R3 ;  /* 0x0000000512007c24 */ /* 0x000fe2000f8e0203 */
        /* <DEDUP_REMOVED lines=9> */
[----:B----4-:R-:W-:Y:S01]  /*1900*/  LEA.HI.X R5, R6, UR7, R0, 0x2, P6 ;  /* 0x0000000706057c11 */ /* 0x010fe2000b0f1400 */
[----:B--2---:R-:W-:-:S04]  /*1910*/  FMUL R3, R3, UR13 ;  /* 0x0000000d03037c20 */ /* 0x004fc80008400000 */
[----:B---3--:R-:W-:-:S05]  /*1920*/  FFMA R3, R10, UR12, R3 ;  /* 0x0000000c0a037c23 */ /* 0x008fca0008000003 */
[----:B------:R0:W-:Y:S02]  /*1930*/  STG.E desc[UR10][R4.64+0x4], R3 ;  /* 0x0000040304007986 */ /* 0x0001e4000c10190a */
.L_x_21:
[----:B------:R-:W-:Y:S05]  /*1940*/  BSYNC.RECONVERGENT B0 ;  /* 0x0000000000007941 */ /* 0x000fea0003800200 */
.L_x_20:
[----:B------:R-:W-:Y:S04]  /*1950*/  BSSY.RECONVERGENT B0, `(.L_x_22) ;  /* 0x0000015000007945 */ /* 0x000fe80003800200 */
[----:B------:R-:W-:Y:S05]  /*1960*/  @P5 BRA `(.L_x_23) ;  /* 0x00000000004c5947 */ /* 0x000fea0003800000 */
        /* <DEDUP_REMOVED lines=19> */
.L_x_23:
[----:B------:R-:W-:Y:S05]  /*1aa0*/  BSYNC.RECONVERGENT B0 ;  /* 0x0000000000007941 */ /* 0x000fea0003800200 */
.L_x_22:
[----:B------:R-:W-:Y:S04]  /*1ab0*/  BSSY.RECONVERGENT B0, `(.L_x_24) ;  /* 0x0000015000007945 */ /* 0x000fe80003800200 */
[----:B------:R-:W-:Y:S05]  /*1ac0*/  @P4 BRA `(.L_x_25) ;  /* 0x00000000004c4947 */ /* 0x000fea0003800000 */
[----:B------:R-:W4:Y:S01]  /*1ad0*/  LDCU.128 UR4, c[0x0][0x3c0] ;  /* 0x00007800ff0477ac */ /* 0x000f220008000c00 */
[----:B0-23--:R-:W-:Y:S02]  /*1ae0*/  SHF.R.S32.HI R3, RZ, 0x1f, R44 ;  /* 0x0000001fff037819 */ /* 0x00dfe4000001142c */
[----:B------:R-:W-:Y:S01]  /*1af0*/  MOV R2, R44 ;  /* 0x0000002c00027202 */ /* 0x000fe20000000f00 */
[----:B------:R-:W0:Y:S04]  /*1b00*/  LDCU.64 UR12, c[0x0][0x3b8] ;  /* 0x00007700ff0c77ac */ /* 0x000e280008000a00 */
[----:B----4-:R-:W-:-:S04]  /*1b10*/  IMAD.WIDE.U32 R4, R18, UR4, R2 ;  /* 0x0000000412047c25 */ /* 0x010fc8000f8e0002 */
        /* <DEDUP_REMOVED lines=14> */
.L_x_25:
[----:B------:R-:W-:Y:S05]  /*1c00*/  BSYNC.RECONVERGENT B0 ;  /* 0x0000000000007941 */ /* 0x000fea0003800200 */
.L_x_24:
[----:B------:R-:W-:Y:S04]  /*1c10*/  BSSY.RECONVERGENT B0, `(.L_x_26) ;  /* 0x0000015000007945 */ /* 0x000fe80003800200 */
[----:B------:R-:W-:Y:S05]  /*1c20*/  @P0 BRA `(.L_x_27) ;  /* 0x00000000004c0947 */ /* 0x000fea0003800000 */
[----:B------:R-:W2:Y:S01]  /*1c30*/  LDCU.128 UR4, c[0x0][0x3c0] ;  /* 0x00007800ff0477ac */ /* 0x000ea20008000c00 */
[----:B0-----:R-:W-:Y:S02]  /*1c40*/  SHF.R.S32.HI R7, RZ, 0x1f, R44 ;  /* 0x0000001fff077819 */ /* 0x001fe4000001142c */
[----:B------:R-:W-:Y:S01]  /*1c50*/  MOV R6, R44 ;  /* 0x0000002c00067202 */ /* 0x000fe20000000f00 */
[----:B------:R-:W0:Y:S01]  /*1c60*/  LDCU.64 UR12, c[0x0][0x3b8] ;  /* 0x00007700ff0c77ac */ /* 0x000e220008000a00 */
[----:B------:R-:W5:Y:S03]  /*1c70*/  LDCU UR9, c[0x0][0x38c] ;  /* 0x00007180ff0977ac */ /* 0x000f660008000800 */
[----:B--23--:R-:W-:-:S04]  /*1c80*/  IMAD.WIDE.U32 R2, R17, UR4, R6 ;  /* 0x0000000411027c25 */ /* 0x00cfc8000f8e0006 */
[C---:B------:R-:W-:Y:S01]  /*1c90*/  IMAD R0, R17.reuse, UR5, R3 ;  /* 0x0000000511007c24 */ /* 0x040fe2000f8e0203 */
[C---:B0-----:R-:W-:Y:S01]  /*1ca0*/  LEA R8, P0, R2.reuse, UR12, 0x2 ;  /* 0x0000000c02087c11 */ /* 0x041fe2000f8010ff */
[----:B------:R-:W0:Y:S03]  /*1cb0*/  LDCU.64 UR4, c[0x0][0x3d0] ;  /* 0x00007a00ff0477ac */ /* 0x000e260008000a00 */
[----:B------:R-:W-:Y:S01]  /*1cc0*/  LEA.HI.X R9, R2, UR13, R0, 0x2, P0 ;  /* 0x0000000d02097c11 */ /* 0x000fe200080f1400 */
[----:B------:R-:W2:Y:S04]  /*1cd0*/  LDCU UR12, c[0x0][0x3b0] ;  /* 0x00007600ff0c77ac */ /* 0x000ea80008000800 */
[----:B------:R-:W2:Y:S01]  /*1ce0*/  LDG.E R2, desc[UR10][R8.64] ;  /* 0x0000000a08027981 */ /* 0x000ea2000c1e1900 */
[----:B0-----:R-:W-:-:S04]  /*1cf0*/  IMAD.WIDE.U32 R6, R17, UR4, R6 ;  /* 0x0000000411067c25 */ /* 0x001fc8000f8e0006 */
[----:B------:R-:W-:Y:S01]  /*1d00*/  IMAD R0, R17, UR5, R7 ;  /* 0x0000000511007c24 */ /* 0x000fe2000f8e0207 */
[----:B------:R-:W-:-:S04]  /*1d10*/  LEA R4, P0, R6, UR6, 0x2 ;  /* 0x0000000606047c11 */ /* 0x000fc8000f8010ff */
[----:B----4-:R-:W-:Y:S01]  /*1d20*/  LEA.HI.X R5, R6, UR7, R0, 0x2, P0 ;  /* 0x0000000706057c11 */ /* 0x010fe200080f1400 */
[----:B--2---:R-:W-:-:S04]  /*1d30*/  FMUL R2, R2, UR12 ;  /* 0x0000000c02027c20 */ /* 0x004fc80008400000 */
[----:B-----5:R-:W-:-:S05]  /*1d40*/  FFMA R13, R13, UR9, R2 ;  /* 0x000000090d0d7c23 */ /* 0x020fca0008000002 */
[----:B------:R0:W-:Y:S02]  /*1d50*/  STG.E desc[UR10][R4.64], R13 ;  /* 0x0000000d04007986 */ /* 0x0001e4000c10190a */
.L_x_27:
[----:B------:R-:W-:Y:S05]  /*1d60*/  BSYNC.RECONVERGENT B0 ;  /* 0x0000000000007941 */ /* 0x000fea0003800200 */
.L_x_26:
        /* <DEDUP_REMOVED lines=21> */
.L_x_29:
[----:B------:R-:W-:Y:S05]  /*1ec0*/  BSYNC.RECONVERGENT B0 ;  /* 0x0000000000007941 */ /* 0x000fea0003800200 */
.L_x_28:
        /* <DEDUP_REMOVED lines=21> */
.L_x_31:
[----:B------:R-:W-:Y:S05]  /*2020*/  BSYNC.RECONVERGENT B0 ;  /* 0x0000000000007941 */ /* 0x000fea0003800200 */
.L_x_30:
[----:B------:R-:W-:Y:S05]  /*2030*/  @P1 EXIT ;  /* 0x000000000000194d */ /* 0x000fea0003800000 */
[----:B------:R-:W0:Y:S01]  /*2040*/  LDCU.128 UR4, c[0x0][0x3c0] ;  /* 0x00007800ff0477ac */ /* 0x000e220008000c00 */
[--C-:B------:R-:W-:Y:S01]  /*2050*/  SHF.R.S32.HI R45, RZ, 0x1f, R44.reuse ;  /* 0x0000001fff2d7819 */ /* 0x100fe2000001142c */
[----:B------:R-:W5:Y:S02]  /*2060*/  LDCU.64 UR8, c[0x0][0x3b8] ;  /* 0x00007700ff0877ac */ /* 0x000f640008000a00 */
[----:B0-23--:R-:W-:-:S04]  /*2070*/  IMAD.WIDE.U32 R2, R17, UR4, R44 ;  /* 0x0000000411027c25 */ /* 0x00dfc8000f8e002c */
[C---:B------:R-:W-:Y:S01]  /*2080*/  IMAD R0, R17.reuse, UR5, R3 ;  /* 0x0000000511007c24 */ /* 0x040fe2000f8e0203 */
[C---:B-----5:R-:W-:Y:S01]  /*2090*/  LEA R6, P0, R2.reuse, UR8, 0x2 ;  /* 0x0000000802067c11 */ /* 0x060fe2000f8010ff */
        /* <DEDUP_REMOVED lines=11> */
[----:B------:R-:W-:Y:S01]  /*2150*/  STG.E desc[UR10][R4.64+0xc], R3 ;  /* 0x00000c0304007986 */ /* 0x000fe2000c10190a */
[----:B------:R-:W-:Y:S05]  /*2160*/  EXIT ;  /* 0x000000000000794d */ /* 0x000fea0003800000 */
.L_x_32:
[----:B------:R-:W-:-:S00]  /*2170*/  BRA `(.L_x_32) ;  /* 0xfffffffc00fc7947 */ /* 0x000fc0000383ffff */
[----:B------:R-:W-:-:S00]  /*2180*/  NOP ;  /* 0x0000000000007918 */ /* 0x000fc00000000000 */
[----:B------:R-:W-:-:S00]  /*2190*/  NOP ;  /* 0x0000000000007918 */ /* 0x000fc00000000000 */
[----:B------:R-:W-:-:S00]  /*21a0*/  NOP ;  /* 0x0000000000007918 */ /* 0x000fc00000000000 */
[----:B------:R-:W-:-:S00]  /*21b0*/  NOP ;  /* 0x0000000000007918 */ /* 0x000fc00000000000 */
[----:B------:R-:W-:-:S00]  /*21c0*/  NOP ;  /* 0x0000000000007918 */ /* 0x000fc00000000000 */
[----:B------:R-:W-:-:S00]  /*21d0*/  NOP ;  /* 0x0000000000007918 */ /* 0x000fc00000000000 */
[----:B------:R-:W-:-:S00]  /*21e0*/  NOP ;  /* 0x0000000000007918 */ /* 0x000fc00000000000 */
[----:B------:R-:W-:-:S00]  /*21f0*/  NOP ;  /* 0x0000000000007918 */ /* 0x000fc00000000000 */
.L_x_37:


//--------------------- .text._ZN7cutlass6KernelINS_4gemm6kernel4GemmINS1_11threadblock12MmaPipelinedINS1_9GemmShapeILi128ELi128ELi32EEENS_9transform11threadblock22PredicatedTileIteratorINS_11MatrixShapeILi128ELi32EEENS_6half_tENS_6layout8RowMajorELi1ENS8_29PitchLinearWarpRakedThreadMapINS_16PitchLinearShapeILi32ELi128EEELi128ENSH_ILi4ELi8EEELi8EEELi8ELb0ENSE_9NoPermuteEEENS9_19RegularTileIteratorISC_SD_NSE_37RowMajorTensorOpMultiplicandCrosswiseILi16ELi32EEELi0ESK_Li16EEENSA_INSB_ILi32ELi128EEESD_SF_Li0ENSG_INSH_ILi128ELi32EEELi128ENSH_ILi8ELi4EEELi8EEELi8ELb0ESL_EENSN_ISR_SD_NSE_37RowMajorTensorOpMultiplicandCongruousILi16ELi64EEELi0ESU_Li16EEEfSF_NS4_9MmaPolicyINS1_4warp11MmaTensorOpINS6_ILi64ELi64ELi32EEESD_SP_SD_SX_fSF_NS10_17MmaTensorOpPolicyINS_4arch3MmaINS6_ILi16ELi8ELi8EEELi32ESD_SF_SD_NSE_11ColumnMajorEfSF_NS14_13OpMultiplyAddEEENSB_ILi1ELi1EEEEELi1ELb0EbEENSB_ILi0ELi0EEES1D_Li1EEENS_21NumericArrayConverterISD_SD_Li32ELNS_15FloatRoundStyleE2ENS8_6thread14UnaryTransform8IdentityEEES1K_bEENS_8epilogue11threadblock8EpilogueIS7_S1C_Li1ENS1N_22PredicatedTileIteratorINS1N_26OutputTileOptimalThreadMapINS1N_15OutputTileShapeILi128ELi8ELi2ELi1ELi1EEENS1R_ILi1ELi8ELi1ELi1ELi8EEELi128ELi4ELi32EEEfLb0ESL_Lb0EEENS1M_4warp24FragmentIteratorTensorOpIS12_S16_fNS_5ArrayIfLi4ELb1EEESF_EENS1W_20TileIteratorTensorOpIS12_S16_fSF_EENS1N_18SharedLoadIteratorINS1U_18CompactedThreadMapEfLi16EEENS1M_6thread21LinearCombinationReluIfLi4EffLNS26_9ScaleType4KindE1ELS1G_2EEENSB_ILi0ELi8EEELi2ELi1EEENS4_30GemmIdentityThreadblockSwizzleILi1EEELb0EEEEEvNT_6ParamsE --------------------------
	.section	.text._ZN7cutlass6KernelINS_4gemm6kernel4GemmINS1_11threadblock12MmaPipelinedINS1_9GemmShapeILi128ELi128ELi32EEENS_9transform11threadblock22PredicatedTileIteratorINS_11MatrixShapeILi128ELi32EEENS_6half_tENS_6layout8RowMajorELi1ENS8_29PitchLinearWarpRakedThreadMapINS_16PitchLinearShapeILi32ELi128EEELi128ENSH_ILi4ELi8EEELi8EEELi8ELb0ENSE_9NoPermuteEEENS9_19RegularTileIteratorISC_SD_NSE_37RowMajorTensorOpMultiplicandCrosswiseILi16ELi32EEELi0ESK_Li16EEENSA_INSB_ILi32ELi128EEESD_SF_Li0ENSG_INSH_ILi128ELi32EEELi128ENSH_ILi8ELi4EEELi8EEELi8ELb0ESL_EENSN_ISR_SD_NSE_37RowMajorTensorOpMultiplicandCongruousILi16ELi64EEELi0ESU_Li16EEEfSF_NS4_9MmaPolicyINS1_4warp11MmaTensorOpINS6_ILi64ELi64ELi32EEESD_SP_SD_SX_fSF_NS10_17MmaTensorOpPolicyINS_4arch3MmaINS6_ILi16ELi8ELi8EEELi32ESD_SF_SD_NSE_11ColumnMajorEfSF_NS14_13OpMultiplyAddEEENSB_ILi1ELi1EEEEELi1ELb0EbEENSB_ILi0ELi0EEES1D_Li1EEENS_21NumericArrayConverterISD_SD_Li32ELNS_15FloatRoundStyleE2ENS8_6thread14UnaryTransform8IdentityEEES1K_bEENS_8epilogue11threadblock8EpilogueIS7_S1C_Li1ENS1N_22PredicatedTileIteratorINS1N_26OutputTileOptimalThreadMapINS1N_15OutputTileShapeILi128ELi8ELi2ELi1ELi1EEENS1R_ILi1ELi8ELi1ELi1ELi8EEELi128ELi4ELi32EEEfLb0ESL_Lb0EEENS1M_4warp24FragmentIteratorTensorOpIS12_S16_fNS_5ArrayIfLi4ELb1EEESF_EENS1W_20TileIteratorTensorOpIS12_S16_fSF_EENS1N_18SharedLoadIteratorINS1U_18CompactedThreadMapEfLi16EEENS1M_6thread21LinearCombinationReluIfLi4EffLNS26_9ScaleType4KindE1ELS1G_2EEENSB_ILi0ELi8EEELi2ELi1EEENS4_30GemmIdentityThreadblockSwizzleILi1EEELb0EEEEEvNT_6ParamsE,"ax",@progbits
	.align	128
.text._ZN7cutlass6KernelINS_4gemm6kernel4GemmINS1_11threadblock12MmaPipelinedINS1_9GemmShapeILi128ELi128ELi32EEENS_9transform11threadblock22PredicatedTileIteratorINS_11MatrixShapeILi128ELi32EEENS_6half_tENS_6layout8RowMajorELi1ENS8_29PitchLinearWarpRakedThreadMapINS_16PitchLinearShapeILi32ELi128EEELi128ENSH_ILi4ELi8EEELi8EEELi8ELb0ENSE_9NoPermuteEEENS9_19RegularTileIteratorISC_SD_NSE_37RowMajorTensorOpMultiplicandCrosswiseILi16ELi32EEELi0ESK_Li16EEENSA_INSB_ILi32ELi128EEESD_SF_Li0ENSG_INSH_ILi128ELi32EEELi128ENSH_ILi8ELi4EEELi8EEELi8ELb0ESL_EENSN_ISR_SD_NSE_37RowMajorTensorOpMultiplicandCongruousILi16ELi64EEELi0ESU_Li16EEEfSF_NS4_9MmaPolicyINS1_4warp11MmaTensorOpINS6_ILi64ELi64ELi32EEESD_SP_SD_SX_fSF_NS10_17MmaTensorOpPolicyINS_4arch3MmaINS6_ILi16ELi8ELi8EEELi32ESD_SF_SD_NSE_11ColumnMajorEfSF_NS14_13OpMultiplyAddEEENSB_ILi1ELi1EEEEELi1ELb0EbEENSB_ILi0ELi0EEES1D_Li1EEENS_21NumericArrayConverterISD_SD_Li32ELNS_15FloatRoundStyleE2ENS8_6thread14UnaryTransform8IdentityEEES1K_bEENS_8epilogue11threadblock8EpilogueIS7_S1C_Li1ENS1N_22PredicatedTileIteratorINS1N_26OutputTileOptimalThreadMapINS1N_15OutputTileShapeILi128ELi8ELi2ELi1ELi1EEENS1R_ILi1ELi8ELi1ELi1ELi8EEELi128ELi4ELi32EEEfLb0ESL_Lb0EEENS1M_4warp24FragmentIteratorTensorOpIS12_S16_fNS_5ArrayIfLi4ELb1EEESF_EENS1W_20TileIteratorTensorOpIS12_S16_fSF_EENS1N_18SharedLoadIteratorINS1U_18CompactedThreadMapEfLi16EEENS1M_6thread21LinearCombinationReluIfLi4EffLNS26_9ScaleType4KindE1ELS1G_2EEENSB_ILi0ELi8EEELi2ELi1EEENS4_30GemmIdentityThreadblockSwizzleILi1EEELb0EEEEEvNT_6ParamsE:
        .type           _ZN7cutlass6KernelINS_4gemm6kernel4GemmINS1_11threadblock12MmaPipelinedINS1_9GemmShapeILi128ELi128ELi32EEENS_9transform11threadblock22PredicatedTileIteratorINS_11MatrixShapeILi128ELi32EEENS_6half_tENS_6layout8RowMajorELi1ENS8_29PitchLinearWarpRakedThreadMapINS_16PitchLinearShapeILi32ELi128EEELi128ENSH_ILi4ELi8EEELi8EEELi8ELb0ENSE_9NoPermuteEEENS9_19RegularTileIteratorISC_SD_NSE_37RowMajorTensorOpMultiplicandCrosswiseILi16ELi32EEELi0ESK_Li16EEENSA_INSB_ILi32ELi128EEESD_SF_Li0ENSG_INSH_ILi128ELi32EEELi128ENSH_ILi8ELi4EEELi8EEELi8ELb0ESL_EENSN_ISR_SD_NSE_37RowMajorTensorOpMultiplicandCongruousILi16ELi64EEELi0ESU_Li16EEEfSF_NS4_9MmaPolicyINS1_4warp11MmaTensorOpINS6_ILi64ELi64ELi32EEESD_SP_SD_SX_fSF_NS10_17MmaTensorOpPolicyINS_4arch3MmaINS6_ILi16ELi8ELi8EEELi32ESD_SF_SD_NSE_11ColumnMajorEfSF_NS14_13OpMultiplyAddEEENSB_ILi1ELi1EEEEELi1ELb0EbEENSB_ILi0ELi0EEES1D_Li1EEENS_21NumericArrayConverterISD_SD_Li32ELNS_15FloatRoundStyleE2ENS8_6thread14UnaryTransform8IdentityEEES1K_bEENS_8epilogue11threadblock8EpilogueIS7_S1C_Li1ENS1N_22PredicatedTileIteratorINS1N_26OutputTileOptimalThreadMapINS1N_15OutputTileShapeILi128ELi8ELi2ELi1ELi1EEENS1R_ILi1ELi8ELi1ELi1ELi8EEELi128ELi4ELi32EEEfLb0ESL_Lb0EEENS1M_4warp24FragmentIteratorTensorOpIS12_S16_fNS_5ArrayIfLi4ELb1EEESF_EENS1W_20TileIteratorTensorOpIS12_S16_fSF_EENS1N_18SharedLoadIteratorINS1U_18CompactedThreadMapEfLi16EEENS1M_6thread21LinearCombinationReluIfLi4EffLNS26_9ScaleType4KindE1ELS1G_2EEENSB_ILi0ELi8EEELi2ELi1EEENS4_30GemmIdentityThreadblockSwizzleILi1EEELb0EEEEEvNT_6ParamsE,@function
        .size           _ZN7cutlass6KernelINS_4gemm6kernel4GemmINS1_11threadblock12MmaPipelinedINS1_9GemmShapeILi128ELi128ELi32EEENS_9transform11threadblock22PredicatedTileIteratorINS_11MatrixShapeILi128ELi32EEENS_6half_tENS_6layout8RowMajorELi1ENS8_29PitchLinearWarpRakedThreadMapINS_16PitchLinearShapeILi32ELi128EEELi128ENSH_ILi4ELi8EEELi8EEELi8ELb0ENSE_9NoPermuteEEENS9_19RegularTileIteratorISC_SD_NSE_37RowMajorTensorOpMultiplicandCrosswiseILi16ELi32EEELi0ESK_Li16EEENSA_INSB_ILi32ELi128EEESD_SF_Li0ENSG_INSH_ILi128ELi32EEELi128ENSH_ILi8ELi4EEELi8EEELi8ELb0ESL_EENSN_ISR_SD_NSE_37RowMajorTensorOpMultiplicandCongruousILi16ELi64EEELi0ESU_Li16EEEfSF_NS4_9MmaPolicyINS1_4warp11MmaTensorOpINS6_ILi64ELi64ELi32EEESD_SP_SD_SX_fSF_NS10_17MmaTensorOpPolicyINS_4arch3MmaINS6_ILi16ELi8ELi8EEELi32ESD_SF_SD_NSE_11ColumnMajorEfSF_NS14_13OpMultiplyAddEEENSB_ILi1ELi1EEEEELi1ELb0EbEENSB_ILi0ELi0EEES1D_Li1EEENS_21NumericArrayConverterISD_SD_Li32ELNS_15FloatRoundStyleE2ENS8_6thread14UnaryTransform8IdentityEEES1K_bEENS_8epilogue11threadblock8EpilogueIS7_S1C_Li1ENS1N_22PredicatedTileIteratorINS1N_26OutputTileOptimalThreadMapINS1N_15OutputTileShapeILi128ELi8ELi2ELi1ELi1EEENS1R_ILi1ELi8ELi1ELi1ELi8EEELi128ELi4ELi32EEEfLb0ESL_Lb0EEENS1M_4warp24FragmentIteratorTensorOpIS12_S16_fNS_5ArrayIfLi4ELb1EEESF_EENS1W_20TileIteratorTensorOpIS12_S16_fSF_EENS1N_18SharedLoadIteratorINS1U_18CompactedThreadMapEfLi16EEENS1M_6thread21LinearCombinationReluIfLi4EffLNS26_9ScaleType4KindE1ELS1G_2EEENSB_ILi0ELi8EEELi2ELi1EEENS4_30GemmIdentityThreadblockSwizzleILi1EEELb0EEEEEvNT_6ParamsE,(.L_x_36 - _ZN7cutlass6KernelINS_4gemm6kernel4GemmINS1_11threadblock12MmaPipelinedINS1_9GemmShapeILi128ELi128ELi32EEENS_9transform11threadblock22PredicatedTileIteratorINS_11MatrixShapeILi128ELi32EEENS_6half_tENS_6layout8RowMajorELi1ENS8_29PitchLinearWarpRakedThreadMapINS_16PitchLinearShapeILi32ELi128EEELi128ENSH_ILi4ELi8EEELi8EEELi8ELb0ENSE_9NoPermuteEEENS9_19RegularTileIteratorISC_SD_NSE_37RowMajorTensorOpMultiplicandCrosswiseILi16ELi32EEELi0ESK_Li16EEENSA_INSB_ILi32ELi128EEESD_SF_Li0ENSG_INSH_ILi128ELi32EEELi128ENSH_ILi8ELi4EEELi8EEELi8ELb0ESL_EENSN_ISR_SD_NSE_37RowMajorTensorOpMultiplicandCongruousILi16ELi64EEELi0ESU_Li16EEEfSF_NS4_9MmaPolicyINS1_4warp11MmaTensorOpINS6_ILi64ELi64ELi32EEESD_SP_SD_SX_fSF_NS10_17MmaTensorOpPolicyINS_4arch3MmaINS6_ILi16ELi8ELi8EEELi32ESD_SF_SD_NSE_11ColumnMajorEfSF_NS14_13OpMultiplyAddEEENSB_ILi1ELi1EEEEELi1ELb0EbEENSB_ILi0ELi0EEES1D_Li1EEENS_21NumericArrayConverterISD_SD_Li32ELNS_15FloatRoundStyleE2ENS8_6thread14UnaryTransform8IdentityEEES1K_bEENS_8epilogue11threadblock8EpilogueIS7_S1C_Li1ENS1N_22PredicatedTileIteratorINS1N_26OutputTileOptimalThreadMapINS1N_15OutputTileShapeILi128ELi8ELi2ELi1ELi1EEENS1R_ILi1ELi8ELi1ELi1ELi8EEELi128ELi4ELi32EEEfLb0ESL_Lb0EEENS1M_4warp24FragmentIteratorTensorOpIS12_S16_fNS_5ArrayIfLi4ELb1EEESF_EENS1W_20TileIteratorTensorOpIS12_S16_fSF_EENS1N_18SharedLoadIteratorINS1U_18CompactedThreadMapEfLi16EEENS1M_6thread21LinearCombinationReluIfLi4EffLNS26_9ScaleType4KindE1ELS1G_2EEENSB_ILi0ELi8EEELi2ELi1EEENS4_30GemmIdentityThreadblockSwizzleILi1EEELb0EEEEEvNT_6ParamsE)
        .other          _ZN7cutlass6KernelINS_4gemm6kernel4GemmINS1_11threadblock12MmaPipelinedINS1_9GemmShapeILi128ELi128ELi32EEENS_9transform11threadblock22PredicatedTileIteratorINS_11MatrixShapeILi128ELi32EEENS_6half_tENS_6layout8RowMajorELi1ENS8_29PitchLinearWarpRakedThreadMapINS_16PitchLinearShapeILi32ELi128EEELi128ENSH_ILi4ELi8EEELi8EEELi8ELb0ENSE_9NoPermuteEEENS9_19RegularTileIteratorISC_SD_NSE_37RowMajorTensorOpMultiplicandCrosswiseILi16ELi32EEELi0ESK_Li16EEENSA_INSB_ILi32ELi128EEESD_SF_Li0ENSG_INSH_ILi128ELi32EEELi128ENSH_ILi8ELi4EEELi8EEELi8ELb0ESL_EENSN_ISR_SD_NSE_37RowMajorTensorOpMultiplicandCongruousILi16ELi64EEELi0ESU_Li16EEEfSF_NS4_9MmaPolicyINS1_4warp11MmaTensorOpINS6_ILi64ELi64ELi32EEESD_SP_SD_SX_fSF_NS10_17MmaTensorOpPolicyINS_4arch3MmaINS6_ILi16ELi8ELi8EEELi32ESD_SF_SD_NSE_11ColumnMajorEfSF_NS14_13OpMultiplyAddEEENSB_ILi1ELi1EEEEELi1ELb0EbEENSB_ILi0ELi0EEES1D_Li1EEENS_21NumericArrayConverterISD_SD_Li32ELNS_15FloatRoundStyleE2ENS8_6thread14UnaryTransform8IdentityEEES1K_bEENS_8epilogue11threadblock8EpilogueIS7_S1C_Li1ENS1N_22PredicatedTileIteratorINS1N_26OutputTileOptimalThreadMapINS1N_15OutputTileShapeILi128ELi8ELi2ELi1ELi1EEENS1R_ILi1ELi8ELi1ELi1ELi8EEELi128ELi4ELi32EEEfLb0ESL_Lb0EEENS1M_4warp24FragmentIteratorTensorOpIS12_S16_fNS_5ArrayIfLi4ELb1EEESF_EENS1W_20TileIteratorTensorOpIS12_S16_fSF_EENS1N_18SharedLoadIteratorINS1U_18CompactedThreadMapEfLi16EEENS1M_6thread21LinearCombinationReluIfLi4EffLNS26_9ScaleType4KindE1ELS1G_2EEENSB_ILi0ELi8EEELi2ELi1EEENS4_30GemmIdentityThreadblockSwizzleILi1EEELb0EEEEEvNT_6ParamsE,@"STO_CUDA_ENTRY STV_DEFAULT"
_ZN7cutlass6KernelINS_4gemm6kernel4GemmINS1_11threadblock12MmaPipelinedINS1_9GemmShapeILi128ELi128ELi32EEENS_9transform11threadblock22PredicatedTileIteratorINS_11MatrixShapeILi128ELi32EEENS_6half_tENS_6layout8RowMajorELi1ENS8_29PitchLinearWarpRakedThreadMapINS_16PitchLinearShapeILi32ELi128EEELi128ENSH_ILi4ELi8EEELi8EEELi8ELb0ENSE_9NoPermuteEEENS9_19RegularTileIteratorISC_SD_NSE_37RowMajorTensorOpMultiplicandCrosswiseILi16ELi32EEELi0ESK_Li16EEENSA_INSB_ILi32ELi128EEESD_SF_Li0ENSG_INSH_ILi128ELi32EEELi128ENSH_ILi8ELi4EEELi8EEELi8ELb0ESL_EENSN_ISR_SD_NSE_37RowMajorTensorOpMultiplicandCongruousILi16ELi64EEELi0ESU_Li16EEEfSF_NS4_9MmaPolicyINS1_4warp11MmaTensorOpINS6_ILi64ELi64ELi32EEESD_SP_SD_SX_fSF_NS10_17MmaTensorOpPolicyINS_4arch3MmaINS6_ILi16ELi8ELi8EEELi32ESD_SF_SD_NSE_11ColumnMajorEfSF_NS14_13OpMultiplyAddEEENSB_ILi1ELi1EEEEELi1ELb0EbEENSB_ILi0ELi0EEES1D_Li1EEENS_21NumericArrayConverterISD_SD_Li32ELNS_15FloatRoundStyleE2ENS8_6thread14UnaryTransform8IdentityEEES1K_bEENS_8epilogue11threadblock8EpilogueIS7_S1C_Li1ENS1N_22PredicatedTileIteratorINS1N_26OutputTileOptimalThreadMapINS1N_15OutputTileShapeILi128ELi8ELi2ELi1ELi1EEENS1R_ILi1ELi8ELi1ELi1ELi8EEELi128ELi4ELi32EEEfLb0ESL_Lb0EEENS1M_4warp24FragmentIteratorTensorOpIS12_S16_fNS_5ArrayIfLi4ELb1EEESF_EENS1W_20TileIteratorTensorOpIS12_S16_fSF_EENS1N_18SharedLoadIteratorINS1U_18CompactedThreadMapEfLi16EEENS1M_6thread21LinearCombinationReluIfLi4EffLNS26_9ScaleType4KindE1ELS1G_2EEENSB_ILi0ELi8EEELi2ELi1EEENS4_30GemmIdentityThreadblockSwizzleILi1EEELb0EEEEEvNT_6ParamsE:
[----:B------:R-:W-:Y:S01]  /*0000*/  LDC R1, c[0x0][0x37c] ;  /* 0x0000df00ff017b82 */ /* 0x000fe20000000800 */
[----:B------:R-:W0:Y:S07]  /*0010*/  S2R R4, SR_CTAID.Y ;  /* 0x0000000000047919 */ /* 0x000e2e0000002600 */
[----:B------:R-:W1:Y:S01]  /*0020*/  LDC R41, c[0x0][0x398] ;  /* 0x0000e600ff297b82 */ /* 0x000e620000000800 */
[----:B------:R-:W-:Y:S01]  /*0030*/  IMAD.MOV.U32 R2, RZ, RZ, -0x1 ;  /* 0xffffffffff027424 */ /* 0x000fe200078e00ff */
[----:B------:R-:W2:Y:S01]  /*0040*/  LDCU UR5, c[0x0][0x390] ;  /* 0x00007200ff0577ac */ /* 0x000ea20008000800 */
[----:B------:R-:W3:Y:S01]  /*0050*/  S2R R0, SR_CTAID.X ;  /* 0x0000000000007919 */ /* 0x000ee20000002500 */
[----:B------:R-:W4:Y:S02]  /*0060*/  LDCU UR4, c[0x0][0x38c] ;  /* 0x00007180ff0477ac */ /* 0x000f240008000800 */
[----:B-1----:R-:W-:-:S02]  /*0070*/  SHF.L.U32 R3, R2, R41, RZ ;  /* 0x0000002902037219 */ /* 0x002fc400000006ff */
[----:B0-----:R-:W-:Y:S02]  /*0080*/  SHF.L.U32 R4, R4, R41, RZ ;  /* 0x0000002904047219 */ /* 0x001fe400000006ff */
[----:B---3--:R-:W-:Y:S02]  /*0090*/  LOP3.LUT R3, R0, R3, RZ, 0x30, !PT ;  /* 0x0000000300037212 */ /* 0x008fe400078e30ff */
[----:B------:R-:W-:-:S03]  /*00a0*/  SHF.R.U32.HI R41, RZ, R41, R0 ;  /* 0x00000029ff297219 */ /* 0x000fc60000011600 */
[----:B------:R-:W-:-:S05]  /*00b0*/  IMAD.IADD R13, R4, 0x1, R3 ;  /* 0x00000001040d7824 */ /* 0x000fca00078e0203 */
[----:B--2---:R-:W-:-:S04]  /*00c0*/  ISETP.GE.AND P0, PT, R13, UR5, PT ;  /* 0x000000050d007c0c */ /* 0x004fc8000bf06270 */
[----:B----4-:R-:W-:-:S13]  /*00d0*/  ISETP.GE.OR P0, PT, R41, UR4, P0 ;  /* 0x0000000429007c0c */ /* 0x010fda0008706670 */
[----:B------:R-:W-:Y:S05]  /*00e0*/  @P0 EXIT ;  /* 0x000000000000094d */ /* 0x000fea0003800000 */
[----:B------:R-:W0:Y:S01]  /*00f0*/  S2UR UR16, SR_CTAID.Z ;  /* 0x00000000001079c3 */ /* 0x000e220000002700 */
[----:B------:R-:W1:Y:S01]  /*0100*/  S2R R167, SR_TID.X ;  /* 0x0000000000a77919 */ /* 0x000e620000002100 */
[----:B------:R-:W2:Y:S01]  /*0110*/  LDCU.64 UR14, c[0x0][0x3a0] ;  /* 0x00007400ff0e77ac */ /* 0x000ea20008000a00 */
[----:B------:R-:W-:Y:S02]  /*0120*/  CS2R R32, SRZ ;  /* 0x0000000000207805 */ /* 0x000fe4000001ff00 */
[----:B------:R-:W-:Y:S02]  /*0130*/  CS2R R34, SRZ ;  /* 0x0000000000227805 */ /* 0x000fe4000001ff00 */
[----:B------:R-:W-:Y:S01]  /*0140*/  CS2R R16, SRZ ;  /* 0x0000000000107805 */ /* 0x000fe2000001ff00 */
[----:B------:R-:W3:Y:S01]  /*0150*/  LDCU.64 UR12, c[0x0][0x3c0] ;  /* 0x00007800ff0c77ac */ /* 0x000ee20008000a00 */
[----:B------:R-:W-:Y:S01]  /*0160*/  CS2R R18, SRZ ;  /* 0x0000000000127805 */ /* 0x000fe2000001ff00 */
[----:B------:R-:W0:Y:S01]  /*0170*/  LDC R5, c[0x0][0x4c8] ;  /* 0x00013200ff057b82 */ /* 0x000e220000000800 */
[----:B------:R-:W4:Y:S01]  /*0180*/  LDCU.64 UR10, c[0x0][0x380] ;  /* 0x00007000ff0a77ac */ /* 0x000f220008000a00 */
[----:B------:R-:W5:Y:S06]  /*0190*/  LDCU.64 UR4, c[0x0][0x3a8] ;  /* 0x00007500ff0477ac */ /* 0x000f6c0008000a00 */
[----:B------:R-:W2:Y:S01]  /*01a0*/  LDC R6, c[0x0][0x388] ;  /* 0x0000e200ff067b82 */ /* 0x000ea20000000800 */
[----:B------:R-:W3:Y:S01]  /*01b0*/  LDCU.64 UR8, c[0x0][0x3d0] ;  /* 0x00007a00ff0877ac */ /* 0x000ee20008000a00 */
[----:B------:R-:W5:Y:S01]  /*01c0*/  LDCU.64 UR6, c[0x0][0x3f0] ;  /* 0x00007e00ff0677ac */ /* 0x000f620008000a00 */
[----:B------:R-:W5:Y:S01]  /*01d0*/  LDCU.64 UR18, c[0x0][0x358] ;  /* 0x00006b00ff1277ac */ /* 0x000f620008000a00 */
[----:B0-----:R-:W-:Y:S01]  /*01e0*/  IMAD R3, R5, UR16, R5 ;  /* 0x0000001005037c24 */ /* 0x001fe2000f8e0205 */
[--C-:B-1----:R-:W-:Y:S01]  /*01f0*/  SHF.R.U32.HI R2, RZ, 0x2, R167.reuse ;  /* 0x00000002ff027819 */ /* 0x102fe200000116a7 */
[----:B------:R-:W-:Y:S01]  /*0200*/  IMAD.SHL.U32 R48, R167, 0x8, RZ ;  /* 0x00000008a7307824 */ /* 0x000fe200078e00ff */
[----:B------:R-:W-:-:S02]  /*0210*/  SHF.R.U32.HI R212, RZ, 0x3, R167 ;  /* 0x00000003ffd47819 */ /* 0x000fc400000116a7 */
[----:B------:R-:W-:Y:S02]  /*0220*/  LOP3.LUT R2, R2, 0x7, RZ, 0xc0, !PT ;  /* 0x0000000702027812 */ /* 0x000fe400078ec0ff */
[----:B------:R-:W-:Y:S02]  /*0230*/  LOP3.LUT R14, R48, 0x18, RZ, 0xc0, !PT ;  /* 0x00000018300e7812 */ /* 0x000fe400078ec0ff */
[----:B--2---:R-:W-:Y:S01]  /*0240*/  VIMNMX R6, PT, PT, R3, R6, PT ;  /* 0x0000000603067248 */ /* 0x004fe20003fe0100 */
[----:B------:R-:W-:Y:S01]  /*0250*/  IMAD R3, RZ, RZ, -UR16 ;  /* 0x80000010ff037e24 */ /* 0x000fe2000f8e02ff */
[--C-:B------:R-:W-:Y:S01]  /*0260*/  LOP3.LUT R2, R2, 0x3e0, R167.reuse, 0xf8, !PT ;  /* 0x000003e002027812 */ /* 0x100fe200078ef8a7 */
[C---:B------:R-:W-:Y:S01]  /*0270*/  IMAD R14, R5.reuse, UR16, R14 ;  /* 0x00000010050e7c24 */ /* 0x040fe2000f8e020e */
[----:B------:R-:W-:Y:S01]  /*0280*/  LOP3.LUT R12, R48, 0x38, RZ, 0xc0, !PT ;  /* 0x00000038300c7812 */ /* 0x000fe200078ec0ff */
[----:B------:R-:W-:Y:S01]  /*0290*/  IMAD R3, R5, R3, R6 ;  /* 0x0000000305037224 */ /* 0x000fe200078e0206 */
[----:B------:R-:W-:Y:S01]  /*02a0*/  SHF.R.U32.HI R38, RZ, 0x5, R167 ;  /* 0x00000005ff267819 */ /* 0x000fe200000116a7 */
[----:B------:R-:W-:Y:S01]  /*02b0*/  IMAD R41, R41, 0x80, R2 ;  /* 0x0000008029297824 */ /* 0x000fe200078e0202 */
[----:B------:R-:W-:Y:S01]  /*02c0*/  LOP3.LUT R39, R212, 0x3, RZ, 0xc0, !PT ;  /* 0x00000003d4277812 */ /* 0x000fe200078ec0ff */
[----:B------:R-:W-:Y:S01]  /*02d0*/  IMAD R12, R13, 0x80, R12 ;  /* 0x000000800d0c7824 */ /* 0x000fe200078e020c */
[----:B------:R-:W-:Y:S01]  /*02e0*/  SHF.R.S32.HI R44, RZ, 0x1f, R3 ;  /* 0x0000001fff2c7819 */ /* 0x000fe20000011403 */
[C---:B------:R-:W-:Y:S01]  /*02f0*/  VIADD R37, R41.reuse, 0x8 ;  /* 0x0000000829257836 */ /* 0x040fe20000000000 */
[----:B------:R-:W-:Y:S01]  /*0300*/  SHF.R.S32.HI R15, RZ, 0x1f, R14 ;  /* 0x0000001fff0f7819 */ /* 0x000fe2000001140e */
[----:B------:R-:W-:Y:S01]  /*0310*/  IMAD R39, R38, 0x8, R39 ;  /* 0x0000000826277824 */ /* 0x000fe200078e0227 */
[----:B------:R-:W-:Y:S01]  /*0320*/  LEA.HI R44, R44, R3, RZ, 0x5 ;  /* 0x000000032c2c7211 */ /* 0x000fe200078f28ff */
[----:B------:R-:W-:Y:S01]  /*0330*/  VIADD R7, R12, 0x40 ;  /* 0x000000400c077836 */ /* 0x000fe20000000000 */
[----:B------:R-:W-:Y:S01]  /*0340*/  SHF.R.S32.HI R13, RZ, 0x1f, R12 ;  /* 0x0000001fff0d7819 */ /* 0x000fe2000001140c */
[----:B------:R-:W-:Y:S01]  /*0350*/  IMAD.WIDE.U32 R8, R41, UR14, R14 ;  /* 0x0000000e29087c25 */ /* 0x000fe2000f8e000e */
[----:B------:R-:W-:-:S02]  /*0360*/  LOP3.LUT R44, R44, 0xffffffe0, RZ, 0xc0, !PT ;  /* 0xffffffe02c2c7812 */ /* 0x000fc400078ec0ff */
[----:B----4-:R-:W-:Y:S01]  /*0370*/  ISETP.GE.AND P1, PT, R7, UR11, PT ;  /* 0x0000000b07007c0c */ /* 0x010fe2000bf26270 */
[----:B------:R-:W-:Y:S01]  /*0380*/  IMAD R4, R5, UR16, R39 ;  /* 0x0000001005047c24 */ /* 0x000fe2000f8e0227 */
[----:B------:R-:W-:Y:S01]  /*0390*/  ISETP.GE.AND P2, PT, R12, UR11, PT ;  /* 0x0000000b0c007c0c */ /* 0x000fe2000bf46270 */
[----:B------:R-:W-:Y:S02]  /*03a0*/  IMAD.IADD R44, R3, 0x1, -R44 ;  /* 0x00000001032c7824 */ /* 0x000fe400078e0a2c */
[----:B------:R-:W-:Y:S01]  /*03b0*/  IMAD R0, R41, UR15, R9 ;  /* 0x0000000f29007c24 */ /* 0x000fe2000f8e0209 */
[----:B------:R-:W-:Y:S01]  /*03c0*/  SHF.R.S32.HI R7, RZ, 0x1f, R4 ;  /* 0x0000001fff077819 */ /* 0x000fe20000011404 */
[----:B---3--:R-:W-:Y:S01]  /*03d0*/  IMAD.WIDE.U32 R12, R4, UR8, R12 ;  /* 0x00000008040c7c25 */ /* 0x008fe2000f8e000c */
[----:B------:R-:W-:-:S03]  /*03e0*/  ISETP.NE.AND P0, PT, R44, RZ, PT ;  /* 0x000000ff2c00720c */ /* 0x000fc60003f05270 */
[----:B------:R-:W-:Y:S01]  /*03f0*/  IMAD R7, R7, UR8, RZ ;  /* 0x0000000807077c24 */ /* 0x000fe2000f8e02ff */
[----:B------:R-:W-:Y:S02]  /*0400*/  SEL R44, R44, 0x20, P0 ;  /* 0x000000202c2c7807 */ /* 0x000fe40000000000 */
[----:B------:R-:W-:Y:S02]  /*0410*/  LEA R10, P0, R8, UR12, 0x1 ;  /* 0x0000000c080a7c11 */ /* 0x000fe4000f8008ff */
[----:B-----5:R-:W-:Y:S01]  /*0420*/  LEA R50, P3, R12, UR6, 0x1 ;  /* 0x000000060c327c11 */ /* 0x020fe2000f8608ff */
[----:B------:R-:W-:Y:S01]  /*0430*/  IMAD R5, R5, UR16, R44 ;  /* 0x0000001005057c24 */ /* 0x000fe2000f8e022c */
[----:B------:R-:W-:Y:S01]  /*0440*/  LEA.HI.X R11, R8, UR13, R0, 0x1, P0 ;  /* 0x0000000d080b7c11 */ /* 0x000fe200080f0c00 */
[----:B------:R-:W-:Y:S01]  /*0450*/  IMAD R0, R4, UR9, R7 ;  /* 0x0000000904007c24 */ /* 0x000fe2000f8e0207 */
[----:B------:R-:W-:Y:S02]  /*0460*/  IADD3 R8, P0, PT, R10, UR4, RZ ;  /* 0x000000040a087c10 */ /* 0x000fe4000ff1e0ff */
[----:B------:R-:W-:Y:S01]  /*0470*/  VIMNMX R5, PT, PT, R6, R5, PT ;  /* 0x0000000506057248 */ /* 0x000fe20003fe0100 */
[----:B------:R-:W-:Y:S01]  /*0480*/  IMAD.IADD R0, R13, 0x1, R0 ;  /* 0x000000010d007824 */ /* 0x000fe200078e0200 */
[----:B------:R-:W-:-:S02]  /*0490*/  IADD3.X R9, PT, PT, R11, UR5, RZ, P0, !PT ;  /* 0x000000050b097c10 */ /* 0x000fc400087fe4ff */
[----:B------:R-:W-:Y:S02]  /*04a0*/  IADD3 R6, P0, PT, R8, UR4, RZ ;  /* 0x0000000408067c10 */ /* 0x000fe4000ff1e0ff */
[----:B------:R-:W-:Y:S02]  /*04b0*/  ISETP.GE.AND P6, PT, R14, R5, PT ;  /* 0x000000050e00720c */ /* 0x000fe40003fc6270 */
[----:B------:R-:W-:Y:S02]  /*04c0*/  IADD3.X R7, PT, PT, R9, UR5, RZ, P0, !PT ;  /* 0x0000000509077c10 */ /* 0x000fe400087fe4ff */
[----:B------:R-:W-:Y:S01]  /*04d0*/  IADD3 R42, P0, PT, R6, UR4, RZ ;  /* 0x00000004062a7c10 */ /* 0x000fe2000ff1e0ff */
[----:B------:R-:W-:Y:S01]  /*04e0*/  VIADD R36, R41, 0x10 ;  /* 0x0000001029247836 */ /* 0x000fe20000000000 */
[----:B------:R-:W-:Y:S02]  /*04f0*/  LEA.HI.X R51, R12, UR7, R0, 0x1, P3 ;  /* 0x000000070c337c11 */ /* 0x000fe400098f0c00 */
[----:B------:R-:W-:Y:S01]  /*0500*/  IADD3.X R43, PT, PT, R7, UR5, RZ, P0, !PT ;  /* 0x00000005072b7c10 */ /* 0x000fe200087fe4ff */
[----:B------:R-:W0:Y:S01]  /*0510*/  LDCU.64 UR4, c[0x0][0x3d8] ;  /* 0x00007b00ff0477ac */ /* 0x000e220008000a00 */
[----:B------:R-:W-:-:S02]  /*0520*/  ISETP.LT.AND P0, PT, R41, UR10, !P6 ;  /* 0x0000000a29007c0c */ /* 0x000fc4000f701270 */
[CC--:B------:R-:W-:Y:S02]  /*0530*/  ISETP.LT.AND P4, PT, R4.reuse, R5.reuse, !P2 ;  /* 0x000000050400720c */ /* 0x0c0fe40005781270 */
[----:B------:R-:W-:Y:S02]  /*0540*/  ISETP.LT.AND P3, PT, R37, UR10, !P6 ;  /* 0x0000000a25007c0c */ /* 0x000fe4000f761270 */
[----:B------:R-:W-:Y:S02]  /*0550*/  CS2R R28, SRZ ;  /* 0x00000000001c7805 */ /* 0x000fe4000001ff00 */
[----:B------:R-:W-:Y:S01]  /*0560*/  CS2R R30, SRZ ;  /* 0x00000000001e7805 */ /* 0x000fe2000001ff00 */
[----:B------:R-:W-:Y:S01]  /*0570*/  VIADD R0, R41, 0x18 ;  /* 0x0000001829007836 */ /* 0x000fe20000000000 */
[----:B------:R-:W-:-:S03]  /*0580*/  ISETP.LT.AND P5, PT, R4, R5, !P1 ;  /* 0x000000050400720c */ /* 0x000fc60004fa1270 */
[----:B------:R1:W2:Y:S01]  /*0590*/  @P0 LDG.E.LTC128B.128 R32, desc[UR18][R10.64] ;  /* 0x000000120a200981 */ /* 0x0002a2000c1e1d20 */
[----:B------:R-:W-:Y:S01]  /*05a0*/  ISETP.LT.AND P0, PT, R36, UR10, !P6 ;  /* 0x0000000a24007c0c */ /* 0x000fe2000f701270 */
[----:B------:R-:W-:Y:S01]  /*05b0*/  VIADD R4, R4, 0x4 ;  /* 0x0000000404047836 */ /* 0x000fe20000000000 */
[----:B------:R-:W-:Y:S02]  /*05c0*/  CS2R R24, SRZ ;  /* 0x0000000000187805 */ /* 0x000fe4000001ff00 */
[----:B------:R-:W-:Y:S02]  /*05d0*/  CS2R R26, SRZ ;  /* 0x00000000001a7805 */ /* 0x000fe4000001ff00 */
[----:B------:R-:W-:Y:S01]  /*05e0*/  ISETP.LT.AND P6, PT, R0, UR10, !P6 ;  /* 0x0000000a00007c0c */ /* 0x000fe2000f7c1270 */
[----:B------:R-:W3:Y:S01]  /*05f0*/  @P4 LDG.E.LTC128B.128 R16, desc[UR18][R50.64] ;  /* 0x0000001232104981 */ /* 0x000ee2000c1e1d20 */
[----:B------:R-:W-:-:S03]  /*0600*/  ISETP.LT.AND P4, PT, R4, R5, !P2 ;  /* 0x000000050400720c */ /* 0x000fc60005781270 */
[----:B------:R4:W5:Y:S01]  /*0610*/  @P3 LDG.E.LTC128B.128 R28, desc[UR18][R8.64] ;  /* 0x00000012081c3981 */ /* 0x000962000c1e1d20 */
[----:B------:R-:W-:Y:S02]  /*0620*/  ISETP.LT.AND P3, PT, R4, R5, !P1 ;  /* 0x000000050400720c */ /* 0x000fe40004f61270 */
[----:B------:R-:W-:Y:S01]  /*0630*/  CS2R R20, SRZ ;  /* 0x0000000000147805 */ /* 0x000fe2000001ff00 */
[----:B------:R4:W3:Y:S01]  /*0640*/  @P0 LDG.E.LTC128B.128 R24, desc[UR18][R6.64] ;  /* 0x0000001206180981 */ /* 0x0008e2000c1e1d20 */
[----:B0-----:R-:W-:Y:S02]  /*0650*/  IADD3 R46, P0, PT, R50, UR4, RZ ;  /* 0x00000004322e7c10 */ /* 0x001fe4000ff1e0ff */
[----:B------:R-:W-:Y:S02]  /*0660*/  CS2R R22, SRZ ;  /* 0x0000000000167805 */ /* 0x000fe4000001ff00 */
[----:B------:R-:W-:Y:S02]  /*0670*/  CS2R R12, SRZ ;  /* 0x00000000000c7805 */ /* 0x000fe4000001ff00 */
[----:B------:R-:W-:-:S02]  /*0680*/  CS2R R14, SRZ ;  /* 0x00000000000e7805 */ /* 0x000fc4000001ff00 */
[----:B------:R-:W-:Y:S02]  /*0690*/  CS2R R4, SRZ ;  /* 0x0000000000047805 */ /* 0x000fe4000001ff00 */
[----:B------:R-:W-:Y:S01]  /*06a0*/  IADD3.X R47, PT, PT, R51, UR5, RZ, P0, !PT ;  /* 0x00000005332f7c10 */ /* 0x000fe200087fe4ff */
[----:B------:R-:W0:Y:S01]  /*06b0*/  SHFL.IDX PT, R38, R38, RZ, 0x1f ;  /* 0x00001fff26267589 */ /* 0x000e2200000e0000 */
[----:B------:R-:W0:Y:S01]  /*06c0*/  LDCU.128 UR4, c[0x0][0x3e0] ;  /* 0x00007c00ff0477ac */ /* 0x000e220008000c00 */
[----:B-1----:R-:W-:Y:S02]  /*06d0*/  CS2R R10, SRZ ;  /* 0x00000000000a7805 */ /* 0x002fe4000001ff00 */
[----:B------:R-:W3:Y:S04]  /*06e0*/  @P6 LDG.E.LTC128B.128 R20, desc[UR18][R42.64] ;  /* 0x000000122a146981 */ /* 0x000ee8000c1e1d20 */
[----:B------:R1:W3:Y:S01]  /*06f0*/  @P5 LDG.E.LTC128B.128 R12, desc[UR18][R50.64+0x80] ;  /* 0x00008012320c5981 */ /* 0x0002e2000c1e1d20 */
[----:B----4-:R-:W-:-:S02]  /*0700*/  CS2R R8, SRZ ;  /* 0x0000000000087805 */ /* 0x010fc4000001ff00 */
[----:B------:R-:W-:-:S04]  /*0710*/  CS2R R6, SRZ ;  /* 0x0000000000067805 */ /* 0x000fc8000001ff00 */
[----:B------:R-:W4:Y:S04]  /*0720*/  @P4 LDG.E.LTC128B.128 R8, desc[UR18][R46.64] ;  /* 0x000000122e084981 */ /* 0x000f28000c1e1d20 */
[----:B------:R1:W4:Y:S01]  /*0730*/  @P3 LDG.E.LTC128B.128 R4, desc[UR18][R46.64+0x80] ;  /* 0x000080122e043981 */ /* 0x000322000c1e1d20 */
[C---:B------:R-:W-:Y:S01]  /*0740*/  IMAD.SHL.U32 R203, R167.reuse, 0x4, RZ ;  /* 0x00000004a7cb7824 */ /* 0x040fe200078e00ff */
[----:B------:R-:W-:Y:S01]  /*0750*/  SHF.R.U32.HI R56, RZ, 0x1, R2 ;  /* 0x00000001ff387819 */ /* 0x000fe20000011602 */
[C---:B------:R-:W-:Y:S01]  /*0760*/  IMAD.SHL.U32 R148, R167.reuse, 0x10, RZ ;  /* 0x00000010a7947824 */ /* 0x040fe200078e00ff */
[----:B------:R-:W-:Y:S01]  /*0770*/  LOP3.LUT R45, R167, R212, RZ, 0x3c, !PT ;  /* 0x000000d4a72d7212 */ /* 0x000fe200078e3cff */
[----:B0-----:R-:W-:Y:S01]  /*0780*/  UIADD3 UR4, UP0, UPT, UR4, -UR6, URZ ;  /* 0x8000000604047290 */ /* 0x001fe2000ff1e0ff */
[----:B------:R-:W-:-:S02]  /*0790*/  ISETP.GE.AND P0, PT, R0, UR10, PT ;  /* 0x0000000a00007c0c */ /* 0x000fc4000bf06270 */
[----:B------:R-:W-:Y:S02]  /*07a0*/  LOP3.LUT R203, R203, 0x4, RZ, 0xc0, !PT ;  /* 0x00000004cbcb7812 */ /* 0x000fe400078ec0ff */
[--C-:B-1----:R-:W-:Y:S02]  /*07b0*/  SHF.R.U32.HI R50, RZ, 0x1, R167.reuse ;  /* 0x00000001ff327819 */ /* 0x102fe400000116a7 */
[----:B------:R-:W-:Y:S02]  /*07c0*/  LOP3.LUT R0, R56, 0x3, R167, 0x48, !PT ;  /* 0x0000000338007812 */ /* 0x000fe400078e48a7 */
[----:B------:R-:W-:Y:S02]  /*07d0*/  R2UR UR6, R38 ;  /* 0x00000000260672ca */ /* 0x000fe400000e0000 */
[----:B------:R-:W-:Y:S02]  /*07e0*/  ISETP.GE.AND P5, PT, R41, UR10, PT ;  /* 0x0000000a29007c0c */ /* 0x000fe4000bfa6270 */
[----:B------:R-:W-:-:S02]  /*07f0*/  ISETP.GE.AND P4, PT, R37, UR10, PT ;  /* 0x0000000a25007c0c */ /* 0x000fc4000bf86270 */
[----:B------:R-:W-:Y:S02]  /*0800*/  ISETP.GE.AND P3, PT, R36, UR10, PT ;  /* 0x0000000a24007c0c */ /* 0x000fe4000bf66270 */
[C---:B------:R-:W-:Y:S01]  /*0810*/  LOP3.LUT R38, R45.reuse, 0x3, RZ, 0xc0, !PT ;  /* 0x000000032d267812 */ /* 0x040fe200078ec0ff */
[----:B------:R-:W-:Y:S01]  /*0820*/  IMAD.SHL.U32 R45, R45, 0x10, RZ ;  /* 0x000000102d2d7824 */ /* 0x000fe200078e00ff */
[----:B------:R-:W-:Y:S02]  /*0830*/  LOP3.LUT R40, R148, 0x40, RZ, 0xc, !PT ;  /* 0x0000004094287812 */ /* 0x000fe400078e0cff */
[----:B------:R-:W-:Y:S02]  /*0840*/  LOP3.LUT R54, R2, 0x8, RZ, 0xfc, !PT ;  /* 0x0000000802367812 */ /* 0x000fe400078efcff */
[----:B------:R-:W-:Y:S02]  /*0850*/  LOP3.LUT R203, R203, 0x3, R50, 0xf8, !PT ;  /* 0x00000003cbcb7812 */ /* 0x000fe400078ef832 */
[----:B------:R-:W-:-:S02]  /*0860*/  LOP3.LUT R53, R0, 0x4, R167, 0xf8, !PT ;  /* 0x0000000400357812 */ /* 0x000fc400078ef8a7 */
[----:B------:R-:W-:Y:S01]  /*0870*/  SEL R55, RZ, 0x8, P1 ;  /* 0x00000008ff377807 */ /* 0x000fe20000800000 */
[----:B------:R-:W-:Y:S01]  /*0880*/  UIADD3.X UR5, UPT, UPT, UR5, ~UR7, URZ, UP0, !UPT ;  /* 0x8000000705057290 */ /* 0x000fe200087fe4ff */
[----:B------:R-:W-:Y:S01]  /*0890*/  SEL R51, RZ, 0x1, P5 ;  /* 0x00000001ff337807 */ /* 0x000fe20002800000 */
[----:B------:R-:W-:Y:S01]  /*08a0*/  USHF.R.S32.HI UR22, URZ, 0x1f, UR6 ;  /* 0x0000001fff167899 */ /* 0x000fe20008011406 */
[----:B------:R-:W-:Y:S01]  /*08b0*/  SEL R50, RZ, 0x2, P4 ;  /* 0x00000002ff327807 */ /* 0x000fe20002000000 */
[----:B------:R-:W-:Y:S01]  /*08c0*/  IMAD.SHL.U32 R39, R39, 0x100, RZ ;  /* 0x0000010027277824 */ /* 0x000fe200078e00ff */
[----:B------:R-:W-:Y:S01]  /*08d0*/  SEL R49, RZ, 0x4, P3 ;  /* 0x00000004ff317807 */ /* 0x000fe20001800000 */
[----:B------:R-:W0:Y:S01]  /*08e0*/  LDC.64 R36, c[0x0][0x3b8] ;  /* 0x0000ee00ff247b82 */ /* 0x000e220000000a00 */
[----:B------:R-:W-:Y:S02]  /*08f0*/  SHF.R.S32.HI R0, RZ, 0x1f, R44 ;  /* 0x0000001fff007819 */ /* 0x000fe4000001142c */
[----:B------:R-:W-:-:S02]  /*0900*/  LOP3.LUT R40, R40, 0x30, R45, 0xf8, !PT ;  /* 0x0000003028287812 */ /* 0x000fc400078ef82d */
[----:B------:R-:W-:Y:S02]  /*0910*/  LOP3.LUT R203, R203, 0xf0, R48, 0xf8, !PT ;  /* 0x000000f0cbcb7812 */ /* 0x000fe400078ef830 */
[----:B------:R-:W-:Y:S02]  /*0920*/  SEL R48, RZ, 0x1, P2 ;  /* 0x00000001ff307807 */ /* 0x000fe40001000000 */
[----:B------:R-:W-:Y:S02]  /*0930*/  SEL R2, RZ, 0x4, P2 ;  /* 0x00000004ff027807 */ /* 0x000fe40001000000 */
[----:B------:R-:W-:Y:S02]  /*0940*/  SEL R45, RZ, 0x2, P1 ;  /* 0x00000002ff2d7807 */ /* 0x000fe40000800000 */
[----:B------:R-:W-:Y:S01]  /*0950*/  IADD3 R49, PT, PT, R49, R50, R51 ;  /* 0x0000003231317210 */ /* 0x000fe20007ffe033 */
[----:B------:R-:W-:Y:S01]  /*0960*/  IMAD R51, R0, UR8, RZ ;  /* 0x0000000800337c24 */ /* 0x000fe2000f8e02ff */
[----:B------:R-:W-:Y:S01]  /*0970*/  IADD3 R2, PT, PT, R2, R45, R48 ;  /* 0x0000002d02027210 */ /* 0x000fe20007ffe030 */
[----:B------:R-:W-:-:S02]  /*0980*/  IMAD R53, R56, 0x10, R53 ;  /* 0x0000001038357824 */ /* 0x000fc400078e0235 */
[C---:B------:R-:W-:Y:S01]  /*0990*/  IMAD.WIDE.U32 R56, R44.reuse, UR8, RZ ;  /* 0x000000082c387c25 */ /* 0x040fe2000f8e00ff */
[----:B------:R-:W1:Y:S03]  /*09a0*/  S2UR UR7, SR_CgaCtaId ;  /* 0x00000000000779c3 */ /* 0x000e660000008800 */
[----:B------:R-:W-:Y:S01]  /*09b0*/  IMAD R51, R44, UR9, R51 ;  /* 0x000000092c337c24 */ /* 0x000fe2000f8e0233 */
[----:B------:R-:W-:Y:S01]  /*09c0*/  LOP3.LUT R38, R38, 0x4, R167, 0xf8, !PT ;  /* 0x0000000426267812 */ /* 0x000fe200078ef8a7 */
[----:B------:R-:W-:Y:S01]  /*09d0*/  IMAD.IADD R2, R2, 0x1, R55 ;  /* 0x0000000102027824 */ /* 0x000fe200078e0237 */
[----:B------:R-:W-:Y:S01]  /*09e0*/  LEA R55, P1, R56, UR4, 0x1 ;  /* 0x0000000438377c11 */ /* 0x000fe2000f8208ff */
[----:B------:R-:W-:Y:S01]  /*09f0*/  IMAD.IADD R51, R57, 0x1, R51 ;  /* 0x0000000139337824 */ /* 0x000fe200078e0233 */
[----:B------:R-:W-:Y:S01]  /*0a00*/  ULEA.HI UR22, UR22, UR6, URZ, 0x2 ;  /* 0x0000000616167291 */ /* 0x000fe2000f8f10ff */
[----:B------:R-:W-:Y:S01]  /*0a10*/  IMAD R41, R38, 0x10, R39 ;  /* 0x0000001026297824 */ /* 0x000fe200078e0227 */
[----:B------:R-:W-:-:S02]  /*0a20*/  LOP3.LUT R40, R39, R40, RZ, 0xfc, !PT ;  /* 0x0000002827287212 */ /* 0x000fc400078efcff */
[----:B------:R-:W-:Y:S01]  /*0a30*/  LEA.HI.X R51, R56, UR5, R51, 0x1, P1 ;  /* 0x0000000538337c11 */ /* 0x000fe200088f0c33 */
[----:B------:R-:W-:Y:S01]  /*0a40*/  ULOP3.LUT UR5, UR22, 0xfffc, URZ, 0xc0, !UPT ;  /* 0x0000fffc16057892 */ /* 0x000fe2000f8ec0ff */
[----:B------:R-:W0:Y:S01]  /*0a50*/  LDC.64 R38, c[0x0][0x3b0] ;  /* 0x0000ec00ff267b82 */ /* 0x000e220000000a00 */
[----:B------:R-:W-:Y:S02]  /*0a60*/  SHF.R.U32.HI R54, RZ, 0x1, R54 ;  /* 0x00000001ff367819 */ /* 0x000fe40000011636 */
[----:B------:R-:W-:Y:S02]  /*0a70*/  UIADD3 UR5, UPT, UPT, UR6, -UR5, URZ ;  /* 0x8000000506057290 */ /* 0x000fe4000fffe0ff */
[--C-:B------:R-:W-:Y:S02]  /*0a80*/  LOP3.LUT R52, R54, 0x3, R167.reuse, 0x48, !PT ;  /* 0x0000000336347812 */ /* 0x100fe400078e48a7 */
[----:B------:R-:W-:Y:S02]  /*0a90*/  ULOP3.LUT UR4, UR5, 0x80, URZ, 0xc0, !UPT ;  /* 0x0000008005047892 */ /* 0x000fe4000f8ec0ff */
[----:B------:R-:W-:-:S02]  /*0aa0*/  LOP3.LUT R45, R52, 0x4, R167, 0xf8, !PT ;  /* 0x00000004342d7812 */ /* 0x000fc400078ef8a7 */
[----:B------:R-:W-:Y:S01]  /*0ab0*/  ULEA.HI UR4, UR4, UR5, URZ, 0x19 ;  /* 0x0000000504047291 */ /* 0x000fe2000f8fc8ff */
[----:B------:R-:W-:Y:S02]  /*0ac0*/  UMOV UR8, 0x400 ;  /* 0x0000040000087882 */ /* 0x000fe40000000000 */
[----:B-1----:R-:W-:Y:S02]  /*0ad0*/  ULEA UR7, UR7, UR8, 0x18 ;  /* 0x0000000807077291 */ /* 0x002fe4000f8ec0ff */
[----:B------:R-:W-:Y:S01]  /*0ae0*/  ULOP3.LUT UR6, UR4, 0xfffe, URZ, 0xc0, !UPT ;  /* 0x0000fffe04067892 */ /* 0x000fe2000f8ec0ff */
[----:B------:R-:W-:-:S03]  /*0af0*/  IMAD R45, R54, 0x10, R45 ;  /* 0x00000010362d7824 */ /* 0x000fc600078e022d */
[----:B------:R-:W-:Y:S01]  /*0b00*/  UIADD3 UR6, UPT, UPT, URZ, -UR6, URZ ;  /* 0x80000006ff067290 */ /* 0x000fe2000fffe0ff */
[----:B------:R-:W-:Y:S02]  /*0b10*/  LEA R53, R53, UR7, 0x4 ;  /* 0x0000000735357c11 */ /* 0x000fe4000f8e20ff */
[----:B------:R-:W-:Y:S01]  /*0b20*/  LEA R45, R45, UR7, 0x4 ;  /* 0x000000072d2d7c11 */ /* 0x000fe2000f8e20ff */
[----:B------:R-:W-:Y:S01]  /*0b30*/  UPRMT UR6, UR6, 0x7710, URZ ;  /* 0x0000771006067896 */ /* 0x000fe200080000ff */
[----:B0-----:R-:W-:Y:S01]  /*0b40*/  IADD3 R36, P2, PT, R38, -R36, RZ ;  /* 0x8000002426247210 */ /* 0x001fe20007f5e0ff */
[----:B------:R-:W-:Y:S02]  /*0b50*/  UPRMT UR4, UR4, 0x8880, URZ ;  /* 0x0000888004047896 */ /* 0x000fe400080000ff */
[----:B------:R-:W-:Y:S01]  /*0b60*/  UIADD3 UR6, UPT, UPT, UR5, UR6, URZ ;  /* 0x0000000605067290 */ /* 0x000fe2000fffe0ff */
[----:B------:R-:W-:Y:S01]  /*0b70*/  LOP3.LUT R150, R167, 0x1f, RZ, 0xc0, !PT ;  /* 0x0000001fa7967812 */ /* 0x000fe200078ec0ff */
[----:B------:R-:W-:Y:S01]  /*0b80*/  IMAD.X R37, R39, 0x1, ~R37, P2 ;  /* 0x0000000127257824 */ /* 0x000fe200010e0e25 */
[----:B------:R-:W-:Y:S01]  /*0b90*/  USHF.R.S32.HI UR20, URZ, 0x1, UR4 ;  /* 0x00000001ff147899 */ /* 0x000fe20008011404 */
[----:B------:R-:W-:Y:S01]  /*0ba0*/  SEL R0, RZ, 0x8, P0 ;  /* 0x00000008ff007807 */ /* 0x000fe20000000000 */
[----:B------:R-:W-:Y:S01]  /*0bb0*/  UPRMT UR4, UR6, 0x8880, URZ ;  /* 0x0000888006047896 */ /* 0x000fe200080000ff */
[----:B------:R-:W-:Y:S01]  /*0bc0*/  IADD3 R168, P0, PT, R55, R46, RZ ;  /* 0x0000002e37a87210 */ /* 0x000fe20007f1e0ff */
[----:B------:R-:W-:Y:S01]  /*0bd0*/  USHF.R.S32.HI UR22, URZ, 0x2, UR22 ;  /* 0x00000002ff167899 */ /* 0x000fe20008011416 */
[----:B------:R-:W-:Y:S01]  /*0be0*/  IMAD.WIDE R36, R44, 0x2, R36 ;  /* 0x000000022c247825 */ /* 0x000fe200078e0224 */
[----:B------:R-:W-:-:S02]  /*0bf0*/  SHF.R.U32.HI R150, RZ, 0x3, R150 ;  /* 0x00000003ff967819 */ /* 0x000fc40000011696 */
[----:B------:R-:W-:Y:S01]  /*0c00*/  ULEA UR4, UR4, UR22, 0x6 ;  /* 0x0000001604047291 */ /* 0x000fe2000f8e30ff */
[----:B------:R-:W-:Y:S01]  /*0c10*/  IMAD.X R213, R51, 0x1, R47, P0 ;  /* 0x0000000133d57824 */ /* 0x000fe200000e062f */
[----:B------:R-:W-:Y:S01]  /*0c20*/  IADD3 R210, P0, PT, R36, R42, RZ ;  /* 0x0000002a24d27210 */ /* 0x000fe20007f1e0ff */
[----:B------:R-:W-:Y:S02]  /*0c30*/  UPRMT UR20, UR20, 0x9910, URZ ;  /* 0x0000991014147896 */ /* 0x000fe400080000ff */
[----:B------:R-:W-:Y:S02]  /*0c40*/  USHF.L.U32 UR4, UR4, 0x3, URZ ;  /* 0x0000000304047899 */ /* 0x000fe400080006ff */
[----:B------:R-:W-:Y:S01]  /*0c50*/  IMAD.X R211, R37, 0x1, R43, P0 ;  /* 0x0000000125d37824 */ /* 0x000fe200000e062b */
[----:B------:R-:W-:Y:S01]  /*0c60*/  ULEA UR5, UR22, UR20, 0x6 ;  /* 0x0000001416057291 */ /* 0x000fe2000f8e30ff */
[----:B------:R-:W-:Y:S01]  /*0c70*/  ISETP.GE.AND P0, PT, R3, 0x1, PT ;  /* 0x000000010300780c */ /* 0x000fe20003f06270 */
[----:B------:R-:W-:-:S02]  /*0c80*/  ULEA UR4, UR4, UR7, 0x4 ;  /* 0x0000000704047291 */ /* 0x000fc4000f8e20ff */
[----:B------:R-:W-:Y:S02]  /*0c90*/  USHF.L.U32 UR5, UR5, 0x7, URZ ;  /* 0x0000000705057899 */ /* 0x000fe400080006ff */
[----:B------:R-:W-:Y:S01]  /*0ca0*/  ULOP3.LUT UR21, UR6, 0xffff, URZ, 0xc0, !UPT ;  /* 0x0000ffff06157892 */ /* 0x000fe2000f8ec0ff */
[----:B------:R-:W-:-:S03]  /*0cb0*/  IMAD.IADD R0, R49, 0x1, R0 ;  /* 0x0000000131007824 */ /* 0x000fc600078e0200 */
[----:B------:R-:W-:Y:S01]  /*0cc0*/  UPRMT UR21, UR21, 0x8880, URZ ;  /* 0x0000888015157896 */ /* 0x000fe200080000ff */
[----:B------:R-:W-:Y:S02]  /*0cd0*/  CS2R R102, SRZ ;  /* 0x0000000000667805 */ /* 0x000fe4000001ff00 */
[----:B------:R-:W-:Y:S02]  /*0ce0*/  CS2R R100, SRZ ;  /* 0x0000000000647805 */ /* 0x000fe4000001ff00 */
[----:B------:R-:W-:Y:S02]  /*0cf0*/  CS2R R98, SRZ ;  /* 0x0000000000627805 */ /* 0x000fe4000001ff00 */
[----:B------:R-:W-:Y:S02]  /*0d00*/  CS2R R96, SRZ ;  /* 0x0000000000607805 */ /* 0x000fe4000001ff00 */
[----:B------:R-:W-:Y:S02]  /*0d10*/  CS2R R38, SRZ ;  /* 0x0000000000267805 */ /* 0x000fe4000001ff00 */
[----:B------:R-:W-:-:S02]  /*0d20*/  CS2R R36, SRZ ;  /* 0x0000000000247805 */ /* 0x000fc4000001ff00 */
        /* <DEDUP_REMOVED lines=38> */
[----:B------:R-:W-:Y:S01]  /*0f90*/  CS2R R64, SRZ ;  /* 0x0000000000407805 */ /* 0x000fe2000001ff00 */
[----:B--2---:R0:W-:Y:S04]  /*0fa0*/  STS.128 [R53], R32 ;  /* 0x0000002035007388 */ /* 0x0041e80000000c00 */
[----:B-----5:R1:W-:Y:S04]  /*0fb0*/  STS.128 [R45], R28 ;  /* 0x0000001c2d007388 */ /* 0x0203e80000000c00 */
[----:B---3--:R2:W-:Y:S04]  /*0fc0*/  STS.128 [R53+0x800], R24 ;  /* 0x0008001835007388 */ /* 0x0085e80000000c00 */
[----:B------:R-:W-:Y:S04]  /*0fd0*/  STS.128 [R45+0x800], R20 ;  /* 0x000800142d007388 */ /* 0x000fe80000000c00 */
[----:B------:R-:W-:Y:S04]  /*0fe0*/  STS.128 [R41+UR7+0x4000], R16 ;  /* 0x0040001029007988 */ /* 0x000fe80008000c07 */
[----:B------:R-:W-:Y:S04]  /*0ff0*/  STS.128 [R41+UR7+0x4080], R12 ;  /* 0x0040800c29007988 */ /* 0x000fe80008000c07 */
[----:B----4-:R-:W-:Y:S04]  /*1000*/  STS.128 [R40+UR7+0x4400], R8 ;  /* 0x0044000828007988 */ /* 0x010fe80008000c07 */
[----:B------:R3:W-:Y:S01]  /*1010*/  STS.128 [R40+UR7+0x4480], R4 ;  /* 0x0044800428007988 */ /* 0x0007e20008000c07 */
[----:B------:R-:W-:Y:S01]  /*1020*/  UIADD3 UR7, UPT, UPT, UR7, 0x4000, URZ ;  /* 0x0000400007077890 */ /* 0x000fe2000fffe0ff */
[----:B0-----:R-:W-:-:S02]  /*1030*/  CS2R R34, SRZ ;  /* 0x0000000000227805 */ /* 0x001fc4000001ff00 */
[----:B------:R-:W-:Y:S02]  /*1040*/  CS2R R32, SRZ ;  /* 0x0000000000207805 */ /* 0x000fe4000001ff00 */
[----:B-1----:R-:W-:Y:S02]  /*1050*/  CS2R R30, SRZ ;  /* 0x00000000001e7805 */ /* 0x002fe4000001ff00 */
[----:B------:R-:W-:Y:S02]  /*1060*/  CS2R R28, SRZ ;  /* 0x00000000001c7805 */ /* 0x000fe4000001ff00 */
[----:B--2---:R-:W-:Y:S02]  /*1070*/  CS2R R26, SRZ ;  /* 0x00000000001a7805 */ /* 0x004fe4000001ff00 */
[----:B------:R-:W-:Y:S02]  /*1080*/  CS2R R24, SRZ ;  /* 0x0000000000187805 */ /* 0x000fe4000001ff00 */
[----:B------:R-:W-:-:S02]  /*1090*/  CS2R R52, SRZ ;  /* 0x0000000000347805 */ /* 0x000fc4000001ff00 */
[----:B---3--:R-:W-:-:S04]  /*10a0*/  LOP3.LUT R4, R150, 0x3, R167, 0x78, !PT ;  /* 0x0000000396047812 */ /* 0x008fc800078e78a7 */
[C-C-:B------:R-:W-:Y:S02]  /*10b0*/  LOP3.LUT R7, R4.reuse, 0x4, R167.reuse, 0xf8, !PT ;  /* 0x0000000404077812 */ /* 0x140fe400078ef8a7 */
[----:B------:R-:W-:Y:S02]  /*10c0*/  LOP3.LUT R5, R4, 0x4, R167, 0xf4, !PT ;  /* 0x0000000404057812 */ /* 0x000fe400078ef4a7 */
[--C-:B------:R-:W-:Y:S02]  /*10d0*/  LOP3.LUT R136, R7, 0x70, R148.reuse, 0xf8, !PT ;  /* 0x0000007007887812 */ /* 0x100fe400078ef894 */
[----:B------:R-:W-:Y:S02]  /*10e0*/  LOP3.LUT R140, R5, 0x70, R148, 0xf8, !PT ;  /* 0x00000070058c7812 */ /* 0x000fe400078ef894 */
[----:B------:R-:W-:Y:S01]  /*10f0*/  LEA R136, R136, UR7, 0x4 ;  /* 0x0000000788887c11 */ /* 0x000fe2000f8e20ff */
[----:B------:R-:W-:Y:S01]  /*1100*/  BAR.SYNC.DEFER_BLOCKING 0x0 ;  /* 0x0000000000007b1d */ /* 0x000fe20000010000 */
[----:B------:R-:W-:-:S02]  /*1110*/  LEA R140, R140, UR7, 0x4 ;  /* 0x000000078c8c7c11 */ /* 0x000fc4000f8e20ff */
[----:B------:R-:W-:Y:S02]  /*1120*/  LEA R4, R203, UR4, 0x4 ;  /* 0x00000004cb047c11 */ /* 0x000fe4000f8e20ff */
        /* <DEDUP_REMOVED lines=10> */
[----:B------:R-:W-:Y:S01]  /*11d0*/  CS2R R6, SRZ ;  /* 0x0000000000067805 */ /* 0x000fe2000001ff00 */
[----:B------:R-:W0:Y:S04]  /*11e0*/  LDSM.16.M88.4 R132, [R4] ;  /* 0x000000000484783b */ /* 0x000e280000000200 */
[----:B------:R1:W2:Y:S04]  /*11f0*/  LDSM.16.M88.4 R144, [R4+0x1000] ;  /* 0x001000000490783b */ /* 0x0002a80000000200 */
[----:B------:R-:W3:Y:S04]  /*1200*/  LDSM.16.MT88.4 R136, [R136+UR5] ;  /* 0x000000058888783b */ /* 0x000ee80008004200 */
[----:B------:R-:W4:Y:S01]  /*1210*/  LDSM.16.MT88.4 R140, [R140+UR5] ;  /* 0x000000058c8c783b */ /* 0x000f220008004200 */
[----:B-1----:R-:W-:Y:S01]  /*1220*/  CS2R R4, SRZ ;  /* 0x0000000000047805 */ /* 0x002fe2000001ff00 */
[----:B------:R-:W-:Y:S06]  /*1230*/  @!P0 BRA `(.L_x_33) ;  /* 0x00000010006c8947 */ /* 0x000fec0003800000 */
[----:B------:R-:W1:Y:S01]  /*1240*/  S2R R204, SR_CgaCtaId ;  /* 0x0000000000cc7919 */ /* 0x000e620000008800 */
[C---:B------:R-:W-:Y:S01]  /*1250*/  ISETP.GT.AND P0, PT, R3.reuse, 0x20, PT ;  /* 0x000000200300780c */ /* 0x040fe20003f04270 */
[----:B------:R-:W-:Y:S01]  /*1260*/  VIADD R3, R3, 0x1f ;  /* 0x0000001f03037836 */ /* 0x000fe20000000000 */
[----:B------:R-:W-:Y:S01]  /*1270*/  MOV R103, 0x400 ;  /* 0x0000040000677802 */ /* 0x000fe20000000f00 */
[----:B------:R-:W-:Y:S01]  /*1280*/  IMAD.SHL.U32 R164, R203, 0x10, RZ ;  /* 0x00000010cba47824 */ /* 0x000fe200078e00ff */
[----:B------:R-:W-:Y:S01]  /*1290*/  LOP3.LUT R150, R150, 0x3, R167, 0x78, !PT ;  /* 0x0000000396967812 */ /* 0x000fe200078e78a7 */
[----:B------:R-:W-:Y:S01]  /*12a0*/  UMOV UR25, 0x80 ;  /* 0x0000008000197882 */ /* 0x000fe20000000000 */
[----:B------:R-:W-:Y:S01]  /*12b0*/  SHF.R.U32.HI R202, RZ, 0x5, R3 ;  /* 0x00000005ffca7819 */ /* 0x000fe20000011603 */
[----:B------:R-:W0:Y:S01]  /*12c0*/  LDCU.64 UR12, c[0x0][0x3a8] ;  /* 0x00007500ff0c77ac */ /* 0x000e220008000a00 */
[C-C-:B------:R-:W-:Y:S02]  /*12d0*/  LOP3.LUT R3, R150.reuse, 0x4, R167.reuse, 0xf8, !PT ;  /* 0x0000000496037812 */ /* 0x140fe400078ef8a7 */
[----:B------:R-:W-:Y:S01]  /*12e0*/  LOP3.LUT R149, R150, 0x4, R167, 0xf4, !PT ;  /* 0x0000000496957812 */ /* 0x000fe200078ef4a7 */
[----:B------:R-:W0:Y:S01]  /*12f0*/  LDCU.64 UR10, c[0x0][0x3d8] ;  /* 0x00007b00ff0a77ac */ /* 0x000e220008000a00 */
[----:B------:R-:W-:-:S02]  /*1300*/  SEL R201, R2, RZ, P0 ;  /* 0x000000ff02c97207 */ /* 0x000fc40000000000 */
[----:B------:R-:W-:Y:S01]  /*1310*/  SEL R200, R0, RZ, P0 ;  /* 0x000000ff00c87207 */ /* 0x000fe20000000000 */
[----:B------:R-:W0:Y:S01]  /*1320*/  LDCU.64 UR8, c[0x0][0x3e0] ;  /* 0x00007c00ff0877ac */ /* 0x000e220008000a00 */
[--C-:B------:R-:W-:Y:S02]  /*1330*/  LOP3.LUT R2, R3, 0x70, R148.reuse, 0xf8, !PT ;  /* 0x0000007003027812 */ /* 0x100fe400078ef894 */
[----:B------:R-:W-:Y:S01]  /*1340*/  LOP3.LUT R0, R149, 0x70, R148, 0xf8, !PT ;  /* 0x0000007095007812 */ /* 0x000fe200078ef894 */
[----:B------:R-:W0:Y:S01]  /*1350*/  LDCU.64 UR6, c[0x0][0x3b0] ;  /* 0x00007600ff0677ac */ /* 0x000e220008000a00 */
[C---:B------:R-:W-:Y:S02]  /*1360*/  LOP3.LUT R166, R164.reuse, 0x10, RZ, 0x3c, !PT ;  /* 0x00000010a4a67812 */ /* 0x040fe400078e3cff */
[----:B------:R-:W-:Y:S01]  /*1370*/  LOP3.LUT R165, R164, 0x20, RZ, 0x3c, !PT ;  /* 0x00000020a4a57812 */ /* 0x000fe200078e3cff */
[----:B------:R-:W-:Y:S01]  /*1380*/  UMOV UR24, 0x2000 ;  /* 0x0000200000187882 */ /* 0x000fe20000000000 */
[----:B------:R-:W-:Y:S01]  /*1390*/  UMOV UR23, 0x1 ;  /* 0x0000000100177882 */ /* 0x000fe20000000000 */
[----:B-1----:R-:W-:Y:S01]  /*13a0*/  LEA R204, R204, R103, 0x18 ;  /* 0x00000067cccc7211 */ /* 0x002fe200078ec0ff */
[----:B------:R-:W-:-:S04]  /*13b0*/  IMAD.MOV.U32 R103, RZ, RZ, RZ ;  /* 0x000000ffff677224 */ /* 0x000fc800078e00ff */
[----:B------:R-:W-:-:S04]  /*13c0*/  VIADD R3, R204, 0x4000 ;  /* 0x00004000cc037836 */ /* 0x000fc80000000000 */
[--C-:B------:R-:W-:Y:S02]  /*13d0*/  IMAD R2, R2, 0x10, R3.reuse ;  /* 0x0000001002027824 */ /* 0x100fe400078e0203 */
[----:B------:R-:W-:Y:S01]  /*13e0*/  IMAD R0, R0, 0x10, R3 ;  /* 0x0000001000007824 */ /* 0x000fe200078e0203 */
[--C-:B------:R-:W-:Y:S01]  /*13f0*/  SHF.R.U32.HI R152, RZ, 0x2, R167.reuse ;  /* 0x00000002ff987819 */ /* 0x100fe200000116a7 */
[C---:B------:R-:W-:Y:S01]  /*1400*/  IMAD.SHL.U32 R206, R167.reuse, 0x40, RZ ;  /* 0x00000040a7ce7824 */ /* 0x040fe200078e00ff */
[----:B------:R-:W-:Y:S01]  /*1410*/  LOP3.LUT R164, R164, 0x30, RZ, 0x3c, !PT ;  /* 0x00000030a4a47812 */ /* 0x000fe200078e3cff */
[----:B------:R-:W-:Y:S01]  /*1420*/  IMAD.SHL.U32 R151, R167, 0x20, RZ ;  /* 0x00000020a7977824 */ /* 0x000fe200078e00ff */
[----:B------:R-:W-:Y:S02]  /*1430*/  LOP3.LUT R152, R152, 0x7, RZ, 0xc0, !PT ;  /* 0x0000000798987812 */ /* 0x000fe400078ec0ff */
[----:B------:R-:W-:Y:S02]  /*1440*/  LOP3.LUT R206, R206, 0xf800, RZ, 0xc0, !PT ;  /* 0x0000f800cece7812 */ /* 0x000fe400078ec0ff */
[----:B------:R-:W-:-:S02]  /*1450*/  LOP3.LUT R152, R152, 0x3e0, R167, 0xf8, !PT ;  /* 0x000003e098987812 */ /* 0x000fc400078ef8a7 */
[----:B------:R-:W-:Y:S02]  /*1460*/  LOP3.LUT R206, R206, 0x300, R151, 0xf8, !PT ;  /* 0x00000300cece7812 */ /* 0x000fe400078ef897 */
[----:B------:R-:W-:Y:S02]  /*1470*/  LOP3.LUT R150, R152, 0x8, RZ, 0xfc, !PT ;  /* 0x0000000898967812 */ /* 0x000fe400078efcff */
[----:B------:R-:W-:Y:S02]  /*1480*/  SHF.R.U32.HI R152, RZ, 0x1, R152 ;  /* 0x00000001ff987819 */ /* 0x000fe40000011698 */
[----:B------:R-:W-:Y:S02]  /*1490*/  SHF.R.U32.HI R150, RZ, 0x1, R150 ;  /* 0x00000001ff967819 */ /* 0x000fe40000011696 */
[--C-:B------:R-:W-:Y:S02]  /*14a0*/  LOP3.LUT R156, R152, 0x3, R167.reuse, 0x48, !PT ;  /* 0x00000003989c7812 */ /* 0x100fe400078e48a7 */
[----:B------:R-:W-:-:S02]  /*14b0*/  LOP3.LUT R154, R150, 0x3, R167, 0x48, !PT ;  /* 0x00000003969a7812 */ /* 0x000fc400078e48a7 */
[--C-:B------:R-:W-:Y:S02]  /*14c0*/  LOP3.LUT R205, R156, 0x4, R167.reuse, 0xf8, !PT ;  /* 0x000000049ccd7812 */ /* 0x100fe400078ef8a7 */
[----:B------:R-:W-:Y:S02]  /*14d0*/  LOP3.LUT R149, R154, 0x4, R167, 0xf8, !PT ;  /* 0x000000049a957812 */ /* 0x000fe400078ef8a7 */
[----:B------:R-:W-:Y:S01]  /*14e0*/  LOP3.LUT R207, R148, 0x40, RZ, 0xc, !PT ;  /* 0x0000004094cf7812 */ /* 0x000fe200078e0cff */
[----:B------:R-:W-:Y:S02]  /*14f0*/  IMAD R205, R152, 0x10, R205 ;  /* 0x0000001098cd7824 */ /* 0x000fe400078e02cd */
[----:B------:R-:W-:Y:S02]  /*1500*/  IMAD R149, R150, 0x10, R149 ;  /* 0x0000001096957824 */ /* 0x000fe400078e0295 */
[--C-:B------:R-:W-:Y:S02]  /*1510*/  IMAD.U32 R205, R205, 0x10, R204.reuse ;  /* 0x00000010cdcd7824 */ /* 0x100fe400078e00cc */
[----:B0-----:R-:W-:-:S07]  /*1520*/  IMAD.U32 R204, R149, 0x10, R204 ;  /* 0x0000001095cc7824 */ /* 0x001fce00078e00cc */
.L_x_34:
[C---:B0--3--:R-:W-:Y:S01]  /*1530*/  HMMA.1688.F32 R4, R132.reuse, R136, R4 ;  /* 0x000000888404723c */ /* 0x049fe20000001004 */
[----:B------:R-:W-:Y:S01]  /*1540*/  LDSM.16.M88.4 R148, [R166+UR4] ;  /* 0x00000004a694783b */ /* 0x000fe20008000200 */
[----:B------:R-:W-:Y:S02]  /*1550*/  CS2R R196, SRZ ;  /* 0x0000000000c47805 */ /* 0x000fe4000001ff00 */
[----:B------:R-:W-:Y:S02]  /*1560*/  CS2R R198, SRZ ;  /* 0x0000000000c67805 */ /* 0x000fe4000001ff00 */
[----:B------:R-:W-:Y:S01]  /*1570*/  LOP3.LUT P0, RZ, R200, 0x1, RZ, 0xc0, !PT ;  /* 0x00000001c8ff7812 */ /* 0x000fe2000780c0ff */
[----:B------:R-:W-:Y:S01]  /*1580*/  IMAD.MOV.U32 R212, RZ, RZ, R168 ;  /* 0x000000ffffd47224 */ /* 0x000fe200078e00a8 */
[----:B------:R-:W-:Y:S02]  /*1590*/  CS2R R192, SRZ ;  /* 0x0000000000c07805 */ /* 0x000fe4000001ff00 */
[----:B------:R-:W-:Y:S01]  /*15a0*/  CS2R R194, SRZ ;  /* 0x0000000000c27805 */ /* 0x000fe2000001ff00 */
[C---:B------:R-:W-:Y:S01]  /*15b0*/  HMMA.1688.F32 R8, R132.reuse, R137, R8 ;  /* 0x000000898408723c */ /* 0x040fe20000001008 */
[----:B--2---:R-:W2:Y:S01]  /*15c0*/  LDSM.16.MT88.4 R152, [R2+UR5+0x800] ;  /* 0x000800050298783b */ /* 0x004ea20008004200 */
[----:B------:R-:W-:Y:S02]  /*15d0*/  CS2R R188, SRZ ;  /* 0x0000000000bc7805 */ /* 0x000fe4000001ff00 */
[----:B------:R-:W-:Y:S02]  /*15e0*/  CS2R R190, SRZ ;  /* 0x0000000000be7805 */ /* 0x000fe4000001ff00 */
[----:B------:R-:W-:Y:S02]  /*15f0*/  CS2R R184, SRZ ;  /* 0x0000000000b87805 */ /* 0x000fe4000001ff00 */
[----:B------:R-:W-:Y:S02]  /*1600*/  CS2R R186, SRZ ;  /* 0x0000000000ba7805 */ /* 0x000fe4000001ff00 */
[----:B-1----:R-:W-:Y:S02]  /*1610*/  CS2R R180, SRZ ;  /* 0x0000000000b47805 */ /* 0x002fe4000001ff00 */
[----:B------:R-:W-:Y:S01]  /*1620*/  CS2R R182, SRZ ;  /* 0x0000000000b67805 */ /* 0x000fe2000001ff00 */
[C---:B------:R-:W-:Y:S01]  /*1630*/  HMMA.1688.F32 R12, R132.reuse, R138, R12 ;  /* 0x0000008a840c723c */ /* 0x040fe2000000100c */
[----:B------:R0:W3:Y:S01]  /*1640*/  @P0 LDG.E.LTC128B.128 R196, desc[UR18][R210.64] ;  /* 0x00000012d2c40981 */ /* 0x0000e2000c1e1d20 */
[----:B------:R-:W-:Y:S02]  /*1650*/  CS2R R176, SRZ ;  /* 0x0000000000b07805 */ /* 0x000fe4000001ff00 */
[----:B------:R-:W-:Y:S02]  /*1660*/  CS2R R178, SRZ ;  /* 0x0000000000b27805 */ /* 0x000fe4000001ff00 */
[----:B------:R-:W-:Y:S02]  /*1670*/  CS2R R172, SRZ ;  /* 0x0000000000ac7805 */ /* 0x000fe4000001ff00 */
[----:B------:R-:W-:Y:S02]  /*1680*/  CS2R R174, SRZ ;  /* 0x0000000000ae7805 */ /* 0x000fe4000001ff00 */
[--C-:B------:R-:W-:Y:S01]  /*1690*/  SHF.R.U32.HI R170, RZ, 0x1, R200.reuse ;  /* 0x00000001ffaa7819 */ /* 0x100fe200000116c8 */
[----:B------:R-:W-:Y:S01]  /*16a0*/  UISETP.NE.AND UP0, UPT, UR23, 0x1, UPT ;  /* 0x000000011700788c */ /* 0x000fe2000bf05270 */
[C---:B------:R-:W-:Y:S01]  /*16b0*/  HMMA.1688.F32 R16, R132.reuse, R139, R16 ;  /* 0x0000008b8410723c */ /* 0x040fe20000001010 */
[----:B------:R-:W2:Y:S01]  /*16c0*/  LDSM.16.MT88.4 R156, [R0+UR5+0x800] ;  /* 0x00080005009c783b */ /* 0x000ea20008004200 */
[----:B------:R-:W-:Y:S01]  /*16d0*/  LOP3.LUT P6, RZ, R170, 0x1, RZ, 0xc0, !PT ;  /* 0x00000001aaff7812 */ /* 0x000fe200078cc0ff */
[----:B------:R-:W-:Y:S01]  /*16e0*/  UMOV UR17, UR5 ;  /* 0x0000000500117c82 */ /* 0x000fe20008000000 */
[--C-:B------:R-:W-:Y:S01]  /*16f0*/  SHF.R.U32.HI R168, RZ, 0x3, R200.reuse ;  /* 0x00000003ffa87819 */ /* 0x100fe200000116c8 */
[----:B------:R-:W-:Y:S01]  /*1700*/  UMOV UR16, UR4 ;  /* 0x0000000400107c82 */ /* 0x000fe20008000000 */
[--C-:B------:R-:W-:Y:S01]  /*1710*/  SHF.R.U32.HI R170, RZ, 0x1, R201.reuse ;  /* 0x00000001ffaa7819 */ /* 0x100fe200000116c9 */
[----:B------:R-:W-:Y:S01]  /*1720*/  UMOV UR15, UR25 ;  /* 0x00000019000f7c82 */ /* 0x000fe20008000000 */
[C---:B----4-:R-:W-:Y:S01]  /*1730*/  HMMA.1688.F32 R20, R132.reuse, R140, R20 ;  /* 0x0000008c8414723c */ /* 0x050fe20000001014 */
[----:B------:R-:W1:Y:S01]  /*1740*/  LDSM.16.M88.4 R160, [R166+UR4+0x1000] ;  /* 0x00100004a6a0783b */ /* 0x000e620008000200 */
[----:B------:R-:W-:Y:S01]  /*1750*/  UMOV UR14, UR24 ;  /* 0x00000018000e7c82 */ /* 0x000fe20008000000 */
[----:B------:R-:W-:Y:S01]  /*1760*/  LOP3.LUT P4, RZ, R168, 0x1, RZ, 0xc0, !PT ;  /* 0x00000001a8ff7812 */ /* 0x000fe2000788c0ff */
[----:B------:R-:W-:Y:S01]  /*1770*/  ULOP3.LUT UR23, UR23, 0x1, URZ, 0x3c, !UPT ;  /* 0x0000000117177892 */ /* 0x000fe2000f8e3cff */
[----:B------:R-:W-:Y:S02]  /*1780*/  LOP3.LUT P3, RZ, R170, 0x1, RZ, 0xc0, !PT ;  /* 0x00000001aaff7812 */ /* 0x000fe4000786c0ff */
[----:B------:R-:W-:Y:S01]  /*1790*/  IADD3 R170, P0, PT, R210, UR12, RZ ;  /* 0x0000000cd2aa7c10 */ /* 0x000fe2000ff1e0ff */
[C---:B------:R-:W-:Y:S02]  /*17a0*/  HMMA.1688.F32 R24, R132.reuse, R141, R24 ;  /* 0x0000008d8418723c */ /* 0x040fe40000001018 */
[----:B------:R-:W-:Y:S02]  /*17b0*/  SHF.R.U32.HI R169, RZ, 0x2, R200 ;  /* 0x00000002ffa97819 */ /* 0x000fe400000116c8 */
[----:B------:R-:W-:Y:S02]  /*17c0*/  IADD3.X R171, PT, PT, R211, UR13, RZ, P0, !PT ;  /* 0x0000000dd3ab7c10 */ /* 0x000fe400087fe4ff */
[----:B------:R-:W-:Y:S02]  /*17d0*/  LOP3.LUT P5, RZ, R169, 0x1, RZ, 0xc0, !PT ;  /* 0x00000001a9ff7812 */ /* 0x000fe400078ac0ff */
[C---:B------:R-:W-:Y:S01]  /*17e0*/  HMMA.1688.F32 R28, R132.reuse, R142, R28 ;  /* 0x0000008e841c723c */ /* 0x040fe2000000101c */
[----:B0-----:R0:W3:Y:S02]  /*17f0*/  @P6 LDG.E.LTC128B.128 R192, desc[UR18][R170.64] ;  /* 0x00000012aac06981 */ /* 0x0010e4000c1e1d20 */
[--C-:B------:R-:W-:Y:S02]  /*1800*/  SHF.R.U32.HI R168, RZ, 0x3, R201.reuse ;  /* 0x00000003ffa87819 */ /* 0x100fe400000116c9 */
[----:B------:R-:W-:Y:S02]  /*1810*/  SHF.R.U32.HI R169, RZ, 0x2, R201 ;  /* 0x00000002ffa97819 */ /* 0x000fe400000116c9 */
[----:B------:R-:W-:Y:S01]  /*1820*/  LOP3.LUT P1, RZ, R168, 0x1, RZ, 0xc0, !PT ;  /* 0x00000001a8ff7812 */ /* 0x000fe2000782c0ff */
[-C--:B------:R-:W-:Y:S01]  /*1830*/  HMMA.1688.F32 R32, R132, R143.reuse, R32 ;  /* 0x0000008f8420723c */ /* 0x080fe20000001020 */
[----:B------:R-:W3:Y:S01]  /*1840*/  @P3 LDG.E.LTC128B.128 R176, desc[UR18][R212.64+0x80] ;  /* 0x00008012d4b03981 */ /* 0x000ee2000c1e1d20 */
[----:B------:R-:W-:Y:S02]  /*1850*/  IADD3 R168, P0, PT, R170, UR12, RZ ;  /* 0x0000000caaa87c10 */ /* 0x000fe4000ff1e0ff */
[----:B------:R-:W-:Y:S02]  /*1860*/  LOP3.LUT P2, RZ, R169, 0x1, RZ, 0xc0, !PT ;  /* 0x00000001a9ff7812 */ /* 0x000fe4000784c0ff */
[----:B------:R-:W-:Y:S02]  /*1870*/  IADD3.X R169, PT, PT, R171, UR13, RZ, P0, !PT ;  /* 0x0000000daba97c10 */ /* 0x000fe400087fe4ff */
[C---:B------:R-:W-:Y:S03]  /*1880*/  HMMA.1688.F32 R36, R134.reuse, R143, R36 ;  /* 0x0000008f8624723c */ /* 0x040fe60000001024 */
[----:B------:R4:W3:Y:S01]  /*1890*/  @P5 LDG.E.LTC128B.128 R188, desc[UR18][R168.64] ;  /* 0x00000012a8bc5981 */ /* 0x0008e2000c1e1d20 */
[----:B------:R-:W-:Y:S02]  /*18a0*/  IADD3 R210, P0, PT, R168, UR12, RZ ;  /* 0x0000000ca8d27c10 */ /* 0x000fe4000ff1e0ff */
[----:B------:R-:W-:Y:S02]  /*18b0*/  ISETP.GT.AND P3, PT, R202, 0x2, PT ;  /* 0x00000002ca00780c */ /* 0x000fe40003f64270 */
[C---:B------:R-:W-:Y:S01]  /*18c0*/  HMMA.1688.F32 R40, R134.reuse, R142, R40 ;  /* 0x0000008e8628723c */ /* 0x040fe20000001028 */
[----:B0-----:R-:W-:Y:S02]  /*18d0*/  CS2R R170, SRZ ;  /* 0x0000000000aa7805 */ /* 0x001fe4000001ff00 */
[----:B------:R-:W-:Y:S02]  /*18e0*/  IADD3.X R211, PT, PT, R169, UR13, RZ, P0, !PT ;  /* 0x0000000da9d37c10 */ /* 0x000fe400087fe4ff */
[----:B------:R-:W-:Y:S02]  /*18f0*/  IADD3 R208, P0, PT, R212, UR10, RZ ;  /* 0x0000000ad4d07c10 */ /* 0x000fe4000ff1e0ff */
[----:B------:R-:W-:Y:S01]  /*1900*/  SEL R200, R200, RZ, P3 ;  /* 0x000000ffc8c87207 */ /* 0x000fe20001800000 */
[C---:B------:R-:W-:Y:S01]  /*1910*/  HMMA.1688.F32 R44, R134.reuse, R141, R44 ;  /* 0x0000008d862c723c */ /* 0x040fe2000000102c */
[----:B------:R0:W3:Y:S01]  /*1920*/  @P4 LDG.E.LTC128B.128 R184, desc[UR18][R210.64] ;  /* 0x00000012d2b84981 */ /* 0x0000e2000c1e1d20 */
[----:B------:R-:W-:Y:S02]  /*1930*/  LOP3.LUT P4, RZ, R201, 0x1, RZ, 0xc0, !PT ;  /* 0x00000001c9ff7812 */ /* 0x000fe4000788c0ff */
[----:B------:R-:W-:Y:S02]  /*1940*/  IADD3.X R209, PT, PT, R213, UR11, RZ, P0, !PT ;  /* 0x0000000bd5d17c10 */ /* 0x000fe400087fe4ff */
[----:B------:R-:W-:Y:S02]  /*1950*/  SEL R201, R201, RZ, P3 ;  /* 0x000000ffc9c97207 */ /* 0x000fe40001800000 */
[C---:B------:R-:W-:Y:S01]  /*1960*/  HMMA.1688.F32 R48, R134.reuse, R140, R48 ;  /* 0x0000008c8630723c */ /* 0x040fe20000001030 */
[----:B------:R-:W3:Y:S02]  /*1970*/  @P2 LDG.E.LTC128B.128 R172, desc[UR18][R208.64] ;  /* 0x00000012d0ac2981 */ /* 0x000ee4000c1e1d20 */
[C---:B------:R-:W-:Y:S02]  /*1980*/  ISETP.GT.AND P2, PT, R202.reuse, 0x1, PT ;  /* 0x00000001ca00780c */ /* 0x040fe40003f44270 */
[----:B----4-:R-:W-:Y:S01]  /*1990*/  CS2R R168, SRZ ;  /* 0x0000000000a87805 */ /* 0x010fe2000001ff00 */
[----:B------:R-:W-:Y:S02]  /*19a0*/  VIADD R202, R202, 0xffffffff ;  /* 0xffffffffcaca7836 */ /* 0x000fe40000000000 */
[C---:B------:R-:W-:Y:S01]  /*19b0*/  HMMA.1688.F32 R52, R134.reuse, R139, R52 ;  /* 0x0000008b8634723c */ /* 0x040fe20000001034 */
[----:B------:R4:W3:Y:S07]  /*19c0*/  @P4 LDG.E.LTC128B.128 R180, desc[UR18][R212.64] ;  /* 0x00000012d4b44981 */ /* 0x0008ee000c1e1d20 */
[C---:B------:R-:W-:Y:S01]  /*19d0*/  HMMA.1688.F32 R56, R134.reuse, R138, R56 ;  /* 0x0000008a8638723c */ /* 0x040fe20000001038 */
[----:B------:R-:W3:Y:S02]  /*19e0*/  @P1 LDG.E.LTC128B.128 R168, desc[UR18][R208.64+0x80] ;  /* 0x00008012d0a81981 */ /* 0x000ee4000c1e1d20 */
[----:B0-----:R-:W-:Y:S04]  /*19f0*/  IADD3 R210, P0, PT, R210, UR6, RZ ;  /* 0x00000006d2d27c10 */ /* 0x001fe8000ff1e0ff */
[----:B------:R-:W-:Y:S01]  /*1a00*/  IADD3.X R211, PT, PT, R211, UR7, RZ, P0, !PT ;  /* 0x00000007d3d37c10 */ /* 0x000fe200087fe4ff */
[C---:B------:R-:W-:Y:S08]  /*1a10*/  HMMA.1688.F32 R60, R134.reuse, R137, R60 ;  /* 0x00000089863c723c */ /* 0x040ff0000000103c */
[-C--:B------:R-:W-:Y:S01]  /*1a20*/  HMMA.1688.F32 R64, R134, R136.reuse, R64 ;  /* 0x000000888640723c */ /* 0x080fe20000001040 */
[----:B------:R-:W-:Y:S02]  /*1a30*/  LDSM.16.M88.4 R132, [R165+UR4] ;  /* 0x00000004a584783b */ /* 0x000fe40008000200 */
[--C-:B----4-:R-:W-:Y:S04]  /*1a40*/  SHF.R.U32.HI R212, RZ, 0x3, R167.reuse ;  /* 0x00000003ffd47819 */ /* 0x110fe800000116a7 */
[----:B------:R-:W-:Y:S01]  /*1a50*/  LOP3.LUT R213, R167, R212, RZ, 0x3c, !PT ;  /* 0x000000d4a7d57212 */ /* 0x000fe200078e3cff */
[C---:B------:R-:W-:Y:S03]  /*1a60*/  HMMA.1688.F32 R68, R144.reuse, R136, R68 ;  /* 0x000000889044723c */ /* 0x040fe60000001044 */
[C---:B------:R-:W-:Y:S04]  /*1a70*/  LOP3.LUT R214, R213.reuse, 0x3, RZ, 0xc0, !PT ;  /* 0x00000003d5d67812 */ /* 0x040fe800078ec0ff */
[----:B------:R-:W-:Y:S01]  /*1a80*/  LOP3.LUT R215, R214, 0x4, R167, 0xf8, !PT ;  /* 0x00000004d6d77812 */ /* 0x000fe200078ef8a7 */
[C---:B------:R-:W-:Y:S02]  /*1a90*/  HMMA.1688.F32 R72, R144.reuse, R137, R72 ;  /* 0x000000899048723c */ /* 0x040fe40000001048 */
[----:B------:R-:W-:Y:S02]  /*1aa0*/  IMAD.SHL.U32 R214, R213, 0x10, RZ ;  /* 0x00000010d5d67824 */ /* 0x000fe400078e00ff */
[----:B------:R-:W-:Y:S03]  /*1ab0*/  IMAD R216, R215, 0x10, R206 ;  /* 0x00000010d7d87824 */ /* 0x000fe600078e02ce */
[----:B------:R-:W-:Y:S01]  /*1ac0*/  LOP3.LUT R215, R207, 0x30, R214, 0xf8, !PT ;  /* 0x00000030cfd77812 */ /* 0x000fe200078ef8d6 */
[C---:B------:R-:W-:Y:S03]  /*1ad0*/  HMMA.1688.F32 R76, R144.reuse, R138, R76 ;  /* 0x0000008a904c723c */ /* 0x040fe6000000104c */
[----:B------:R-:W-:Y:S02]  /*1ae0*/  IADD3 R213, PT, PT, R3, UR24, R216 ;  /* 0x0000001803d57c10 */ /* 0x000fe4000fffe0d8 */
[----:B------:R-:W-:Y:S03]  /*1af0*/  LOP3.LUT R214, R206, R215, RZ, 0xfc, !PT ;  /* 0x000000d7ced67212 */ /* 0x000fe600078efcff */
[C---:B------:R-:W-:Y:S08]  /*1b00*/  HMMA.1688.F32 R80, R144.reuse, R139, R80 ;  /* 0x0000008b9050723c */ /* 0x040ff00000001050 */
[C---:B------:R-:W-:Y:S08]  /*1b10*/  HMMA.1688.F32 R84, R144.reuse, R140, R84 ;  /* 0x0000008c9054723c */ /* 0x040ff00000001054 */
[C---:B------:R-:W-:Y:S08]  /*1b20*/  HMMA.1688.F32 R88, R144.reuse, R141, R88 ;  /* 0x0000008d9058723c */ /* 0x040ff00000001058 */
[C---:B------:R-:W-:Y:S08]  /*1b30*/  HMMA.1688.F32 R92, R144.reuse, R142, R92 ;  /* 0x0000008e905c723c */ /* 0x040ff0000000105c */
[-C--:B------:R-:W-:Y:S08]  /*1b40*/  HMMA.1688.F32 R96, R144, R143.reuse, R96 ;  /* 0x0000008f9060723c */ /* 0x080ff00000001060 */
[C---:B------:R-:W-:Y:S08]  /*1b50*/  HMMA.1688.F32 R100, R146.reuse, R143, R100 ;  /* 0x0000008f9264723c */ /* 0x040ff00000001064 */
[C---:B------:R-:W-:Y:S08]  /*1b60*/  HMMA.1688.F32 R104, R146.reuse, R142, R104 ;  /* 0x0000008e9268723c */ /* 0x040ff00000001068 */
[C---:B------:R-:W-:Y:S08]  /*1b70*/  HMMA.1688.F32 R108, R146.reuse, R141, R108 ;  /* 0x0000008d926c723c */ /* 0x040ff0000000106c */
[C---:B------:R-:W-:Y:S01]  /*1b80*/  HMMA.1688.F32 R112, R146.reuse, R140, R112 ;  /* 0x0000008c9270723c */ /* 0x040fe20000001070 */
[----:B------:R-:W-:Y:S07]  /*1b90*/  LDSM.16.MT88.4 R140, [R0+UR5+0x1000] ;  /* 0x00100005008c783b */ /* 0x000fee0008004200 */
[C---:B------:R-:W-:Y:S08]  /*1ba0*/  HMMA.1688.F32 R116, R146.reuse, R139, R116 ;  /* 0x0000008b9274723c */ /* 0x040ff00000001074 */
[C---:B------:R-:W-:Y:S08]  /*1bb0*/  HMMA.1688.F32 R120, R146.reuse, R138, R120 ;  /* 0x0000008a9278723c */ /* 0x040ff00000001078 */
[C---:B------:R-:W-:Y:S08]  /*1bc0*/  HMMA.1688.F32 R124, R146.reuse, R137, R124 ;  /* 0x00000089927c723c */ /* 0x040ff0000000107c */
[----:B------:R-:W-:Y:S01]  /*1bd0*/  HMMA.1688.F32 R128, R146, R136, R128 ;  /* 0x000000889280723c */ /* 0x000fe20000001080 */
[----:B------:R-:W0:-:S07]  /*1be0*/  LDSM.16.MT88.4 R136, [R2+UR5+0x1000] ;  /* 0x001000050288783b */ /* 0x000e0e0008004200 */
[C---:B--2---:R-:W-:Y:S01]  /*1bf0*/  HMMA.1688.F32 R4, R148.reuse, R152, R4 ;  /* 0x000000989404723c */ /* 0x044fe20000001004 */
[----:B------:R-:W3:Y:S07]  /*1c00*/  LDSM.16.M88.4 R144, [R165+UR4+0x1000] ;  /* 0x00100004a590783b */ /* 0x000eee0008000200 */
[C---:B------:R-:W-:Y:S08]  /*1c10*/  HMMA.1688.F32 R8, R148.reuse, R153, R8 ;  /* 0x000000999408723c */ /* 0x040ff00000001008 */
[C---:B------:R-:W-:Y:S08]  /*1c20*/  HMMA.1688.F32 R12, R148.reuse, R154, R12 ;  /* 0x0000009a940c723c */ /* 0x040ff0000000100c */
        /* <DEDUP_REMOVED lines=8> */
[C---:B------:R-:W-:Y:S08]  /*1cb0*/  HMMA.1688.F32 R48, R150.reuse, R156, R48 ;  /* 0x0000009c9630723c */ /* 0x040ff00000001030 */
[C---:B------:R-:W-:Y:S08]  /*1cc0*/  HMMA.1688.F32 R52, R150.reuse, R155, R52 ;  /* 0x0000009b9634723c */ /* 0x040ff00000001034 */
[C---:B------:R-:W-:Y:S08]  /*1cd0*/  HMMA.1688.F32 R56, R150.reuse, R154, R56 ;  /* 0x0000009a9638723c */ /* 0x040ff00000001038 */
[C---:B------:R-:W-:Y:S08]  /*1ce0*/  HMMA.1688.F32 R60, R150.reuse, R153, R60 ;  /* 0x00000099963c723c */ /* 0x040ff0000000103c */
[-C--:B------:R-:W-:Y:S01]  /*1cf0*/  HMMA.1688.F32 R64, R150, R152.reuse, R64 ;  /* 0x000000989640723c */ /* 0x080fe20000001040 */
[----:B------:R-:W-:Y:S07]  /*1d00*/  LDSM.16.M88.4 R148, [R164+UR4] ;  /* 0x00000004a494783b */ /* 0x000fee0008000200 */
[C---:B-1----:R-:W-:Y:S08]  /*1d10*/  HMMA.1688.F32 R68, R160.reuse, R152, R68 ;  /* 0x00000098a044723c */ /* 0x042ff00000001044 */
        /* <DEDUP_REMOVED lines=16> */
[----:B------:R-:W1:Y:S01]  /*1e20*/  LDSM.16.MT88.4 R152, [R2+UR5+0x1800] ;  /* 0x001800050298783b */ /* 0x000e620008004200 */
[----:B------:R-:W-:Y:S02]  /*1e30*/  @UP0 UIADD3 UR5, UPT, UPT, UR5, -0x2000, URZ ;  /* 0xffffe00005050890 */ /* 0x000fe4000fffe0ff */
[----:B------:R-:W-:-:S04]  /*1e40*/  @!UP0 UIADD3 UR5, UPT, UPT, UR17, 0x2000, URZ ;  /* 0x0000200011058890 */ /* 0x000fc8000fffe0ff */
[C---:B0-----:R-:W-:Y:S01]  /*1e50*/  HMMA.1688.F32 R4, R132.reuse, R136, R4 ;  /* 0x000000888404723c */ /* 0x041fe20000001004 */
[----:B------:R-:W0:Y:S01]  /*1e60*/  LDSM.16.M88.4 R160, [R164+UR4+0x1000] ;  /* 0x00100004a4a0783b */ /* 0x000e220008000200 */
[----:B------:R-:W-:Y:S02]  /*1e70*/  @UP0 UIADD3 UR4, UPT, UPT, UR4, -0x80, URZ ;  /* 0xffffff8004040890 */ /* 0x000fe4000fffe0ff */
[----:B------:R-:W-:Y:S04]  /*1e80*/  @!UP0 UIADD3 UR4, UPT, UPT, UR16, 0x80, URZ ;  /* 0x0000008010048890 */ /* 0x000fe8000fffe0ff */
        /* <DEDUP_REMOVED lines=14> */
[-C--:B------:R-:W-:Y:S08]  /*1f70*/  HMMA.1688.F32 R64, R134, R136.reuse, R64 ;  /* 0x000000888640723c */ /* 0x080ff00000001040 */
[C---:B---3--:R-:W-:Y:S01]  /*1f80*/  HMMA.1688.F32 R68, R144.reuse, R136, R68 ;  /* 0x000000889044723c */ /* 0x048fe20000001044 */
[----:B------:R2:W-:Y:S07]  /*1f90*/  STS.128 [R205+UR25], R196 ;  /* 0x000000c4cd007988 */ /* 0x0005ee0008000c19 */
[C---:B------:R-:W-:Y:S01]  /*1fa0*/  HMMA.1688.F32 R72, R144.reuse, R137, R72 ;  /* 0x000000899048723c */ /* 0x040fe20000001048 */
[----:B------:R-:W-:Y:S07]  /*1fb0*/  STS.128 [R204+UR25], R192 ;  /* 0x000000c0cc007988 */ /* 0x000fee0008000c19 */
[C---:B------:R-:W-:Y:S01]  /*1fc0*/  HMMA.1688.F32 R76, R144.reuse, R138, R76 ;  /* 0x0000008a904c723c */ /* 0x040fe2000000104c */
[----:B------:R-:W-:Y:S07]  /*1fd0*/  STS.128 [R205+UR25+0x800], R188 ;  /* 0x000800bccd007988 */ /* 0x000fee0008000c19 */
[C---:B------:R-:W-:Y:S01]  /*1fe0*/  HMMA.1688.F32 R80, R144.reuse, R139, R80 ;  /* 0x0000008b9050723c */ /* 0x040fe20000001050 */
[----:B------:R-:W-:Y:S01]  /*1ff0*/  STS.128 [R204+UR25+0x800], R184 ;  /* 0x000800b8cc007988 */ /* 0x000fe20008000c19 */
[----:B------:R-:W-:Y:S02]  /*2000*/  @UP0 UIADD3 UR25, UPT, UPT, UR25, 0x80, URZ ;  /* 0x0000008019190890 */ /* 0x000fe4000fffe0ff */
[----:B------:R-:W-:Y:S04]  /*2010*/  @!UP0 UIADD3 UR25, UPT, UPT, UR15, -0x80, URZ ;  /* 0xffffff800f198890 */ /* 0x000fe8000fffe0ff */
[C---:B------:R-:W-:Y:S01]  /*2020*/  HMMA.1688.F32 R84, R144.reuse, R140, R84 ;  /* 0x0000008c9054723c */ /* 0x040fe20000001054 */
[----:B--2---:R2:W-:Y:S02]  /*2030*/  STS.128 [R213], R180 ;  /* 0x000000b4d5007388 */ /* 0x0045e40000000c00 */
[----:B------:R-:W-:Y:S01]  /*2040*/  IADD3 R196, PT, PT, R3, UR24, R214 ;  /* 0x0000001803c47c10 */ /* 0x000fe2000fffe0d6 */
[----:B------:R-:W-:Y:S02]  /*2050*/  @UP0 UIADD3 UR24, UPT, UPT, UR24, 0x2000, URZ ;  /* 0x0000200018180890 */ /* 0x000fe4000fffe0ff */
[----:B------:R-:W-:Y:S02]  /*2060*/  @!UP0 UIADD3 UR24, UPT, UPT, UR14, -0x2000, URZ ;  /* 0xffffe0000e188890 */ /* 0x000fe4000fffe0ff */
[C---:B------:R-:W-:Y:S01]  /*2070*/  HMMA.1688.F32 R88, R144.reuse, R141, R88 ;  /* 0x0000008d9058723c */ /* 0x040fe20000001058 */
[----:B------:R-:W-:Y:S07]  /*2080*/  STS.128 [R213+0x80], R176 ;  /* 0x000080b0d5007388 */ /* 0x000fee0000000c00 */
[C---:B------:R-:W-:Y:S01]  /*2090*/  HMMA.1688.F32 R92, R144.reuse, R142, R92 ;  /* 0x0000008e905c723c */ /* 0x040fe2000000105c */
[----:B------:R-:W-:Y:S07]  /*20a0*/  STS.128 [R196+0x400], R172 ;  /* 0x000400acc4007388 */ /* 0x000fee0000000c00 */
[-C--:B------:R-:W-:Y:S01]  /*20b0*/  HMMA.1688.F32 R96, R144, R143.reuse, R96 ;  /* 0x0000008f9060723c */ /* 0x080fe20000001060 */
[----:B------:R3:W-:Y:S07]  /*20c0*/  STS.128 [R196+0x480], R168 ;  /* 0x000480a8c4007388 */ /* 0x0007ee0000000c00 */
[C---:B------:R-:W-:Y:S01]  /*20d0*/  HMMA.1688.F32 R100, R146.reuse, R143, R100 ;  /* 0x0000008f9264723c */ /* 0x040fe20000001064 */
[----:B------:R-:W-:Y:S02]  /*20e0*/  BAR.SYNC.DEFER_BLOCKING 0x0 ;  /* 0x0000000000007b1d */ /* 0x000fe40000010000 */
[----:B--2---:R-:W-:Y:S05]  /*20f0*/  LEA R180, R203, UR4, 0x4 ;  /* 0x00000004cbb47c11 */ /* 0x004fea000f8e20ff */
[C---:B------:R-:W-:Y:S08]  /*2100*/  HMMA.1688.F32 R104, R146.reuse, R142, R104 ;  /* 0x0000008e9268723c */ /* 0x040ff00000001068 */
[C---:B------:R-:W-:Y:S08]  /*2110*/  HMMA.1688.F32 R108, R146.reuse, R141, R108 ;  /* 0x0000008d926c723c */ /* 0x040ff0000000106c */
[C---:B------:R-:W-:Y:S08]  /*2120*/  HMMA.1688.F32 R112, R146.reuse, R140, R112 ;  /* 0x0000008c9270723c */ /* 0x040ff00000001070 */
[C---:B------:R-:W-:Y:S08]  /*2130*/  HMMA.1688.F32 R116, R146.reuse, R139, R116 ;  /* 0x0000008b9274723c */ /* 0x040ff00000001074 */
[C---:B------:R-:W-:Y:S08]  /*2140*/  HMMA.1688.F32 R120, R146.reuse, R138, R120 ;  /* 0x0000008a9278723c */ /* 0x040ff00000001078 */
[C---:B------:R-:W-:Y:S08]  /*2150*/  HMMA.1688.F32 R124, R146.reuse, R137, R124 ;  /* 0x00000089927c723c */ /* 0x040ff0000000107c */
[----:B------:R-:W-:-:S08]  /*2160*/  HMMA.1688.F32 R128, R146, R136, R128 ;  /* 0x000000889280723c */ /* 0x000fd00000001080 */
        /* <DEDUP_REMOVED lines=16> */
[C---:B0-----:R-:W-:Y:S03]  /*2270*/  HMMA.1688.F32 R68, R160.reuse, R152, R68 ;  /* 0x00000098a044723c */ /* 0x041fe60000001044 */
[----:B---3--:R-:W-:Y:S04]  /*2280*/  IADD3 R168, P1, PT, R208, UR8, RZ ;  /* 0x00000008d0a87c10 */ /* 0x008fe8000ff3e0ff */
[----:B------:R-:W-:Y:S01]  /*2290*/  IADD3.X R213, PT, PT, R209, UR9, RZ, P1, !PT ;  /* 0x00000009d1d57c10 */ /* 0x000fe20008ffe4ff */
[C---:B------:R-:W-:Y:S08]  /*22a0*/  HMMA.1688.F32 R72, R160.reuse, R153, R72 ;  /* 0x00000099a048723c */ /* 0x040ff00000001048 */
[C---:B------:R-:W-:Y:S01]  /*22b0*/  HMMA.1688.F32 R76, R160.reuse, R154, R76 ;  /* 0x0000009aa04c723c */ /* 0x040fe2000000104c */
[----:B------:R1:W0:Y:S07]  /*22c0*/  LDSM.16.M88.4 R132, [R180] ;  /* 0x00000000b484783b */ /* 0x00022e0000000200 */
[C---:B------:R-:W-:Y:S01]  /*22d0*/  HMMA.1688.F32 R80, R160.reuse, R155, R80 ;  /* 0x0000009ba050723c */ /* 0x040fe20000001050 */
[----:B------:R1:W0:Y:S07]  /*22e0*/  LDSM.16.M88.4 R144, [R180+0x1000] ;  /* 0x00100000b490783b */ /* 0x00022e0000000200 */
[C---:B------:R-:W-:Y:S01]  /*22f0*/  HMMA.1688.F32 R84, R160.reuse, R156, R84 ;  /* 0x0000009ca054723c */ /* 0x040fe20000001054 */
[----:B------:R1:W0:Y:S07]  /*2300*/  LDSM.16.MT88.4 R136, [R2+UR5] ;  /* 0x000000050288783b */ /* 0x00022e0008004200 */
[C---:B------:R-:W-:Y:S01]  /*2310*/  HMMA.1688.F32 R88, R160.reuse, R157, R88 ;  /* 0x0000009da058723c */ /* 0x040fe20000001058 */
[----:B------:R1:W0:Y:S07]  /*2320*/  LDSM.16.MT88.4 R140, [R0+UR5] ;  /* 0x00000005008c783b */ /* 0x00022e0008004200 */
        /* <DEDUP_REMOVED lines=9> */
[----:B------:R-:W-:Y:S01]  /*23c0*/  HMMA.1688.F32 R128, R162, R152, R128 ;  /* 0x00000098a280723c */ /* 0x000fe20000001080 */
[----:B------:R-:W-:Y:S02]  /*23d0*/  @!UPT UIADD3 URZ, UPT, UPT, URZ, URZ, URZ ;  /* 0x000000fffffff290 */ /* 0x000fe4000fffe0ff */
[----:B------:R-:W-:Y:S11]  /*23e0*/  @P2 BRA `(.L_x_34) ;  /* 0xfffffff000502947 */ /* 0x000ff6000383ffff */
.L_x_33:
[----:B------:R-:W5:Y:S01]  /*23f0*/  LDCU.64 UR4, c[0x0][0x4b0] ;  /* 0x00009600ff0477ac */ /* 0x000f620008000a00 */
[----:B------:R-:W2:Y:S01]  /*2400*/  S2R R149, SR_TID.X ;  /* 0x0000000000957919 */ /* 0x000ea20000002100 */
[----:B-1----:R-:W1:Y:S01]  /*2410*/  LDC R0, c[0x0][0x398] ;  /* 0x0000e600ff007b82 */ /* 0x002e620000000800 */
[----:B0-----:R-:W-:Y:S01]  /*2420*/  IMAD.MOV.U32 R133, RZ, RZ, -0x1 ;  /* 0xffffffffff857424 */ /* 0x001fe200078e00ff */
[----:B------:R-:W0:Y:S01]  /*2430*/  LDCU.64 UR16, c[0x0][0x440] ;  /* 0x00008800ff1077ac */ /* 0x000e220008000a00 */
[----:B------:R-:W3:Y:S01]  /*2440*/  S2R R3, SR_CTAID.Y ;  /* 0x0000000000037919 */ /* 0x000ee20000002600 */
[----:B------:R-:W4:Y:S01]  /*2450*/  LDCU.64 UR14, c[0x0][0x400] ;  /* 0x00008000ff0e77ac */ /* 0x000f220008000a00 */
[----:B------:R-:W0:Y:S01]  /*2460*/  S2R R135, SR_CTAID.X ;  /* 0x0000000000877919 */ /* 0x000e220000002500 */
[----:B-----5:R-:W-:-:S04]  /*2470*/  ISETP.NE.U32.AND P1, PT, RZ, UR4, PT ;  /* 0x00000004ff007c0c */ /* 0x020fc8000bf25070 */
[----:B------:R-:W-:Y:S01]  /*2480*/  ISETP.NE.AND.EX P1, PT, RZ, UR5, PT, P1 ;  /* 0x00000005ff007c0c */ /* 0x000fe2000bf25310 */
[----:B------:R-:W5:Y:S01]  /*2490*/  LDCU.64 UR4, c[0x0][0x380] ;  /* 0x00007000ff0477ac */ /* 0x000f620008000a00 */
[----:B-1----:R-:W-:Y:S01]  /*24a0*/  SHF.L.U32 R134, R133, R0, RZ ;  /* 0x0000000085867219 */ /* 0x002fe200000006ff */
[----:B--2---:R-:W-:Y:S01]  /*24b0*/  IMAD.SHL.U32 R2, R149, 0x4, RZ ;  /* 0x0000000495027824 */ /* 0x004fe200078e00ff */
[----:B------:R-:W-:-:S09]  /*24c0*/  SHF.R.U32.HI R150, RZ, 0x4, R149 ;  /* 0x00000004ff967819 */ /* 0x000fd20000011695 */
[----:B------:R-:W1:Y:S01]  /*24d0*/  @P1 LDC.64 R132, c[0x0][0x4b0] ;  /* 0x00012c00ff841b82 */ /* 0x000e620000000a00 */
[----:B---3--:R-:W-:Y:S02]  /*24e0*/  SHF.L.U32 R3, R3, R0, RZ ;  /* 0x0000000003037219 */ /* 0x008fe400000006ff */
[----:B------:R-:W-:Y:S02]  /*24f0*/  LOP3.LUT R2, R2, 0x3c, RZ, 0xc0, !PT ;  /* 0x0000003c02027812 */ /* 0x000fe400078ec0ff */
[----:B0-----:R-:W-:Y:S02]  /*2500*/  LOP3.LUT R134, R135, R134, RZ, 0x30, !PT ;  /* 0x0000008687867212 */ /* 0x001fe400078e30ff */
[----:B------:R-:W-:Y:S02]  /*2510*/  LOP3.LUT R150, R150, 0x1, RZ, 0xc0, !PT ;  /* 0x0000000196967812 */ /* 0x000fe400078ec0ff */
[----:B------:R-:W-:Y:S01]  /*2520*/  SHF.R.U32.HI R0, RZ, R0, R135 ;  /* 0x00000000ff007219 */ /* 0x000fe20000011687 */
[----:B------:R-:W-:Y:S01]  /*2530*/  IMAD.IADD R3, R3, 0x1, R134 ;  /* 0x0000000103037824 */ /* 0x000fe200078e0286 */
[----:B------:R-:W-:-:S03]  /*2540*/  LOP3.LUT R137, R150, 0x3c0, R149, 0xf8, !PT ;  /* 0x000003c096897812 */ /* 0x000fc600078ef895 */
[----:B------:R-:W-:Y:S01]  /*2550*/  IMAD R3, R3, 0x80, R2 ;  /* 0x0000008003037824 */ /* 0x000fe200078e0202 */
[----:B------:R-:W-:-:S03]  /*2560*/  LOP3.LUT R137, R137, 0x4, R212, 0xf8, !PT ;  /* 0x0000000489897812 */ /* 0x000fc600078ef8d4 */
[C---:B------:R-:W-:Y:S01]  /*2570*/  IMAD.WIDE R134, R3.reuse, 0x4, RZ ;  /* 0x0000000403867825 */ /* 0x040fe200078e02ff */
[----:B-----5:R-:W-:-:S03]  /*2580*/  ISETP.GE.AND P3, PT, R3, UR5, PT ;  /* 0x0000000503007c0c */ /* 0x020fc6000bf66270 */
[----:B------:R-:W-:Y:S01]  /*2590*/  IMAD R0, R0, 0x80, R137 ;  /* 0x0000008000007824 */ /* 0x000fe200078e0289 */
[----:B------:R-:W-:Y:S01]  /*25a0*/  LOP3.LUT R152, R134, 0xfffffef0, RZ, 0xc0, !PT ;  /* 0xfffffef086987812 */ /* 0x000fe200078ec0ff */
[----:B-1----:R0:W2:Y:S01]  /*25b0*/  @P1 LDG.E R2, desc[UR18][R132.64] ;  /* 0x0000001284021981 */ /* 0x0020a2000c1e1900 */
[----:B------:R-:W-:Y:S01]  /*25c0*/  LOP3.LUT R153, R135, 0x3fffffff, RZ, 0xc0, !PT ;  /* 0x3fffffff87997812 */ /* 0x000fe200078ec0ff */
[----:B------:R-:W-:Y:S01]  /*25d0*/  VIADD R3, R3, 0x40 ;  /* 0x0000004003037836 */ /* 0x000fe20000000000 */
[----:B------:R-:W-:Y:S01]  /*25e0*/  ISETP.NE.U32.AND P6, PT, RZ, UR16, PT ;  /* 0x00000010ff007c0c */ /* 0x000fe2000bfc5070 */
[----:B----4-:R-:W-:-:S03]  /*25f0*/  IMAD.WIDE.U32 R168, R0, UR14, R152 ;  /* 0x0000000e00a87c25 */ /* 0x010fc6000f8e0098 */
[----:B------:R-:W-:Y:S02]  /*2600*/  ISETP.NE.AND.EX P5, PT, RZ, UR17, !P3, P6 ;  /* 0x00000011ff007c0c */ /* 0x000fe4000dfa5360 */
[----:B------:R-:W-:Y:S01]  /*2610*/  ISETP.GE.AND P2, PT, R3, UR5, PT ;  /* 0x0000000503007c0c */ /* 0x000fe2000bf46270 */
[----:B------:R-:W-:Y:S01]  /*2620*/  IMAD R3, R0, UR15, R169 ;  /* 0x0000000f00037c24 */ /* 0x000fe2000f8e02a9 */
[----:B------:R-:W-:Y:S01]  /*2630*/  IADD3 R168, P0, PT, R168, UR16, RZ ;  /* 0x00000010a8a87c10 */ /* 0x000fe2000ff1e0ff */
[----:B------:R-:W1:Y:S01]  /*2640*/  LDCU.64 UR14, c[0x0][0x408] ;  /* 0x00008100ff0e77ac */ /* 0x000e620008000a00 */
[----:B------:R-:W-:Y:S02]  /*2650*/  ISETP.LT.AND P4, PT, R0, UR4, P5 ;  /* 0x0000000400007c0c */ /* 0x000fe4000af81270 */
[----:B------:R-:W-:Y:S02]  /*2660*/  ISETP.NE.AND.EX P6, PT, RZ, UR17, !P2, P6 ;  /* 0x00000011ff007c0c */ /* 0x000fe4000d7c5360 */
[----:B------:R-:W-:-:S02]  /*2670*/  IADD3.X R169, PT, PT, R3, UR17, RZ, P0, !PT ;  /* 0x0000001103a97c10 */ /* 0x000fc400087fe4ff */
[----:B------:R-:W-:Y:S02]  /*2680*/  CS2R R144, SRZ ;  /* 0x0000000000907805 */ /* 0x000fe4000001ff00 */
[C---:B------:R-:W-:Y:S02]  /*2690*/  ISETP.LT.AND P0, PT, R0.reuse, UR4, P6 ;  /* 0x0000000400007c0c */ /* 0x040fe4000b701270 */
[----:B------:R-:W-:Y:S01]  /*26a0*/  CS2R R146, SRZ ;  /* 0x0000000000927805 */ /* 0x000fe2000001ff00 */
[----:B------:R-:W-:Y:S01]  /*26b0*/  VIADD R165, R0, 0x2 ;  /* 0x0000000200a57836 */ /* 0x000fe20000000000 */
[----:B------:R-:W-:Y:S02]  /*26c0*/  CS2R R140, SRZ ;  /* 0x00000000008c7805 */ /* 0x000fe4000001ff00 */
[----:B------:R-:W-:Y:S02]  /*26d0*/  CS2R R142, SRZ ;  /* 0x00000000008e7805 */ /* 0x000fe4000001ff00 */
[----:B------:R-:W-:-:S02]  /*26e0*/  CS2R R136, SRZ ;  /* 0x0000000000887805 */ /* 0x000fc4000001ff00 */
[----:B------:R-:W-:Y:S01]  /*26f0*/  CS2R R138, SRZ ;  /* 0x00000000008a7805 */ /* 0x000fe2000001ff00 */
[----:B------:R-:W2:Y:S01]  /*2700*/  @P4 LDG.E.LTC128B.128 R144, desc[UR18][R168.64] ;  /* 0x00000012a8904981 */ /* 0x000ea2000c1e1d20 */
[----:B------:R-:W-:Y:S02]  /*2710*/  ISETP.LT.AND P4, PT, R165, UR4, P5 ;  /* 0x00000004a5007c0c */ /* 0x000fe4000af81270 */
[----:B0-----:R-:W-:Y:S01]  /*2720*/  CS2R R132, SRZ ;  /* 0x0000000000847805 */ /* 0x001fe2000001ff00 */
[----:B------:R-:W0:Y:S01]  /*2730*/  S2UR UR5, SR_CgaCtaId ;  /* 0x00000000000579c3 */ /* 0x000e220000008800 */
[----:B------:R-:W-:Y:S01]  /*2740*/  ULEA UR21, UR22, UR21, 0x1 ;  /* 0x0000001516157291 */ /* 0x000fe2000f8e08ff */
[----:B------:R-:W-:Y:S01]  /*2750*/  @P0 IMAD.MOV.U32 R134, RZ, RZ, R168 ;  /* 0x000000ffff860224 */ /* 0x000fe200078e00a8 */
[C---:B------:R-:W-:Y:S01]  /*2760*/  LOP3.LUT R148, R149.reuse, 0x1f, RZ, 0xc0, !PT ;  /* 0x0000001f95947812 */ /* 0x040fe200078ec0ff */
[----:B------:R-:W-:Y:S01]  /*2770*/  @P0 IMAD.MOV.U32 R135, RZ, RZ, R169 ;  /* 0x000000ffff870224 */ /* 0x000fe200078e00a9 */
[----:B------:R-:W-:Y:S01]  /*2780*/  LOP3.LUT R3, R149, 0x3, RZ, 0xc0, !PT ;  /* 0x0000000395037812 */ /* 0x000fe200078ec0ff */
[----:B------:R-:W3:Y:S03]  /*2790*/  LDCU.64 UR16, c[0x0][0x490] ;  /* 0x00009200ff1077ac */ /* 0x000ee60008000a00 */
[----:B------:R4:W5:Y:S01]  /*27a0*/  @P0 LDG.E.LTC128B.128 R140, desc[UR18][R134.64+0x100] ;  /* 0x00010012868c0981 */ /* 0x000962000c1e1d20 */
[----:B-1----:R-:W-:-:S04]  /*27b0*/  IADD3 R166, P0, PT, R168, UR14, RZ ;  /* 0x0000000ea8a67c10 */ /* 0x002fc8000ff1e0ff */
[----:B------:R-:W-:Y:S02]  /*27c0*/  IADD3.X R167, PT, PT, R169, UR15, RZ, P0, !PT ;  /* 0x0000000fa9a77c10 */ /* 0x000fe400087fe4ff */
[----:B------:R-:W-:-:S03]  /*27d0*/  ISETP.LT.AND P0, PT, R165, UR4, P6 ;  /* 0x00000004a5007c0c */ /* 0x000fc6000b701270 */
[----:B------:R-:W5:Y:S10]  /*27e0*/  @P4 LDG.E.LTC128B.128 R136, desc[UR18][R166.64] ;  /* 0x00000012a6884981 */ /* 0x000f74000c1e1d20 */
[----:B------:R-:W-:-:S02]  /*27f0*/  @P0 IMAD.MOV.U32 R154, RZ, RZ, R166 ;  /* 0x000000ffff9a0224 */ /* 0x000fc400078e00a6 */
[----:B------:R-:W-:Y:S01]  /*2800*/  @P0 IMAD.MOV.U32 R155, RZ, RZ, R167 ;  /* 0x000000ffff9b0224 */ /* 0x000fe200078e00a7 */
[----:B----4-:R-:W-:-:S06]  /*2810*/  CS2R R134, SRZ ;  /* 0x0000000000867805 */ /* 0x010fcc000001ff00 */
[----:B------:R1:W4:Y:S01]  /*2820*/  @P0 LDG.E.LTC128B.128 R132, desc[UR18][R154.64+0x100] ;  /* 0x000100129a840981 */ /* 0x000322000c1e1d20 */
[----:B------:R-:W-:Y:S01]  /*2830*/  USHF.L.U32 UR14, UR20, 0x5, URZ ;  /* 0x00000005140e7899 */ /* 0x000fe200080006ff */
[----:B------:R-:W-:Y:S01]  /*2840*/  SHF.R.U32.HI R148, RZ, 0x2, R148 ;  /* 0x00000002ff947819 */ /* 0x000fe20000011694 */
[----:B------:R-:W-:Y:S01]  /*2850*/  USHF.L.U32 UR21, UR21, 0x3, URZ ;  /* 0x0000000315157899 */ /* 0x000fe200080006ff */
[----:B------:R-:W-:Y:S01]  /*2860*/  UMOV UR15, 0x400 ;  /* 0x00000400000f7882 */ /* 0x000fe20000000000 */
[----:B------:R-:W-:Y:S02]  /*2870*/  LOP3.LUT R151, R150, 0x70, R212, 0xf8, !PT ;  /* 0x0000007096977812 */ /* 0x000fe400078ef8d4 */
[----:B------:R-:W-:Y:S01]  /*2880*/  UIMAD UR14, UR21, 0x44, UR14 ;  /* 0x00000044150e78a4 */ /* 0x000fe2000f8e020e */
[----:B------:R-:W-:Y:S01]  /*2890*/  IMAD R3, R148, 0x44, R3 ;  /* 0x0000004494037824 */ /* 0x000fe200078e0203 */
[----:B0-----:R-:W-:Y:S01]  /*28a0*/  ULEA UR5, UR5, UR15, 0x18 ;  /* 0x0000000f05057291 */ /* 0x001fe2000f8ec0ff */
[----:B------:R-:W-:Y:S01]  /*28b0*/  IMAD.SHL.U32 R149, R149, 0x10, RZ ;  /* 0x0000001095957824 */ /* 0x000fe200078e00ff */
[----:B------:R-:W0:Y:S02]  /*28c0*/  LDCU UR20, c[0x0][0x4a8] ;  /* 0x00009500ff1477ac */ /* 0x000e240008000800 */
[----:B------:R-:W-:-:S05]  /*28d0*/  VIADD R3, R3, UR14 ;  /* 0x0000000e03037c36 */ /* 0x000fca0008000000 */
[----:B------:R-:W-:Y:S01]  /*28e0*/  LEA R164, R3, UR5, 0x3 ;  /* 0x0000000503a47c11 */ /* 0x000fe2000f8e18ff */
[----:B------:R-:W-:Y:S01]  /*28f0*/  BAR.SYNC.DEFER_BLOCKING 0x0 ;  /* 0x0000000000007b1d */ /* 0x000fe20000010000 */
[--C-:B------:R-:W-:Y:S02]  /*2900*/  LOP3.LUT R151, R151, 0x8, R212.reuse, 0xf8, !PT ;  /* 0x0000000897977812 */ /* 0x100fe400078ef8d4 */
[----:B------:R-:W-:Y:S02]  /*2910*/  LOP3.LUT R148, R149, 0xf0, RZ, 0xc0, !PT ;  /* 0x000000f095947812 */ /* 0x000fe400078ec0ff */
[----:B------:R-:W-:Y:S01]  /*2920*/  LOP3.LUT R151, R151, 0x4, R212, 0xf8, !PT ;  /* 0x0000000497977812 */ /* 0x000fe200078ef8d4 */
[----:B------:R-:W3:Y:S01]  /*2930*/  LDCU.64 UR14, c[0x0][0x450] ;  /* 0x00008a00ff0e77ac */ /* 0x000ee20008000a00 */
[----:B------:R3:W-:Y:S04]  /*2940*/  STS.64 [R164], R4 ;  /* 0x00000004a4007388 */ /* 0x0007e80000000a00 */
[----:B------:R-:W-:Y:S04]  /*2950*/  STS.64 [R164+0x20], R8 ;  /* 0x00002008a4007388 */ /* 0x000fe80000000a00 */
[----:B------:R-:W-:Y:S04]  /*2960*/  STS.64 [R164+0x40], R12 ;  /* 0x0000400ca4007388 */ /* 0x000fe80000000a00 */
[----:B------:R-:W-:Y:S04]  /*2970*/  STS.64 [R164+0x60], R16 ;  /* 0x00006010a4007388 */ /* 0x000fe80000000a00 */
[----:B------:R-:W-:Y:S04]  /*2980*/  STS.64 [R164+0x80], R20 ;  /* 0x00008014a4007388 */ /* 0x000fe80000000a00 */
[----:B------:R-:W-:Y:S04]  /*2990*/  STS.64 [R164+0xa0], R24 ;  /* 0x0000a018a4007388 */ /* 0x000fe80000000a00 */
[----:B------:R-:W-:Y:S04]  /*29a0*/  STS.64 [R164+0xc0], R28 ;  /* 0x0000c01ca4007388 */ /* 0x000fe80000000a00 */
[----:B------:R0:W-:Y:S01]  /*29b0*/  STS.64 [R164+0xe0], R32 ;  /* 0x0000e020a4007388 */ /* 0x0001e20000000a00 */
[----:B------:R-:W-:Y:S01]  /*29c0*/  IMAD R3, R151, 0x220, R148 ;  /* 0x0000022097037824 */ /* 0x000fe200078e0294 */
[----:B------:R-:W-:Y:S06]  /*29d0*/  BAR.SYNC.DEFER_BLOCKING 0x0 ;  /* 0x0000000000007b1d */ /* 0x000fec0000010000 */
[----:B------:R-:W2:Y:S04]  /*29e0*/  LDS.128 R148, [R3+UR5] ;  /* 0x0000000503947984 */ /* 0x000ea80008000c00 */
[----:B------:R-:W5:Y:S04]  /*29f0*/  LDS.128 R160, [R3+UR5+0x100] ;  /* 0x0001000503a07984 */ /* 0x000f680008000c00 */
[----:B------:R-:W5:Y:S01]  /*2a00*/  LDS.128 R156, [R3+UR5+0x440] ;  /* 0x00044005039c7984 */ /* 0x000f620008000c00 */
[----:B---3--:R-:W-:Y:S01]  /*2a10*/  IMAD.WIDE.U32 R4, R0, UR14, R152 ;  /* 0x0000000e00047c25 */ /* 0x008fe2000f8e0098 */
[----:B------:R-:W-:-:S02]  /*2a20*/  ISETP.NE.U32.AND P4, PT, RZ, UR16, PT ;  /* 0x00000010ff007c0c */ /* 0x000fc4000bf85070 */
[----:B-1----:R-:W4:Y:S01]  /*2a30*/  LDS.128 R152, [R3+UR5+0x540] ;  /* 0x0005400503987984 */ /* 0x002f220008000c00 */
[C---:B------:R-:W-:Y:S01]  /*2a40*/  IMAD R5, R0.reuse, UR15, R5 ;  /* 0x0000000f00057c24 */ /* 0x040fe2000f8e0205 */
[----:B------:R-:W-:Y:S01]  /*2a50*/  ISETP.NE.AND.EX P3, PT, RZ, UR17, !P3, P4 ;  /* 0x00000011ff007c0c */ /* 0x000fe2000df65340 */
[----:B------:R-:W1:Y:S03]  /*2a60*/  LDCU.64 UR14, c[0x0][0x458] ;  /* 0x00008b00ff0e77ac */ /* 0x000e660008000a00 */
[----:B------:R-:W-:Y:S02]  /*2a70*/  ISETP.LT.AND P0, PT, R0, UR4, P3 ;  /* 0x0000000400007c0c */ /* 0x000fe40009f01270 */
[----:B------:R-:W-:-:S04]  /*2a80*/  ISETP.NE.AND.EX P4, PT, RZ, UR17, !P2, P4 ;  /* 0x00000011ff007c0c */ /* 0x000fc8000d785340 */
[----:B------:R-:W-:Y:S01]  /*2a90*/  ISETP.LT.AND P2, PT, R165, UR4, P4 ;  /* 0x00000004a5007c0c */ /* 0x000fe2000a741270 */
[----:B0-----:R-:W-:Y:S01]  /*2aa0*/  VIADD R32, R0, 0xa ;  /* 0x0000000a00207836 */ /* 0x001fe20000000000 */
[----:B------:R-:W2:Y:S01]  /*2ab0*/  @!P1 LDC R2, c[0x0][0x4a0] ;  /* 0x00012800ff029b82 */ /* 0x000ea20000000800 */
[----:B------:R-:W-:-:S04]  /*2ac0*/  IADD3 R4, P1, PT, R4, UR16, RZ ;  /* 0x0000001004047c10 */ /* 0x000fc8000ff3e0ff */
[----:B------:R-:W-:Y:S01]  /*2ad0*/  IADD3.X R5, PT, PT, R5, UR17, RZ, P1, !PT ;  /* 0x0000001105057c10 */ /* 0x000fe20008ffe4ff */
[----:B------:R-:W0:Y:S01]  /*2ae0*/  LDCU.64 UR16, c[0x0][0x420] ;  /* 0x00008400ff1077ac */ /* 0x000e220008000a00 */
[----:B------:R-:W-:Y:S01]  /*2af0*/  ISETP.LT.AND P1, PT, R0, UR4, P4 ;  /* 0x0000000400007c0c */ /* 0x000fe2000a721270 */
[-C--:B--2---:R-:W-:Y:S01]  /*2b00*/  FFMA R148, R148, R2.reuse, R144 ;  /* 0x0000000294947223 */ /* 0x084fe20000000090 */
[-C--:B------:R-:W-:Y:S01]  /*2b10*/  FFMA R149, R149, R2.reuse, R145 ;  /* 0x0000000295957223 */ /* 0x080fe20000000091 */
[-C--:B------:R-:W-:Y:S01]  /*2b20*/  FFMA R150, R150, R2.reuse, R146 ;  /* 0x0000000296967223 */ /* 0x080fe20000000092 */
[----:B------:R-:W-:Y:S02]  /*2b30*/  FFMA R151, R151, R2, R147 ;  /* 0x0000000297977223 */ /* 0x000fe40000000093 */
[----:B------:R-:W-:Y:S02]  /*2b40*/  FMNMX.NAN R148, R148, UR20, !PT ;  /* 0x0000001494947c09 */ /* 0x000fe4000f820000 */
[----:B------:R-:W-:-:S02]  /*2b50*/  FMNMX.NAN R149, R149, UR20, !PT ;  /* 0x0000001495957c09 */ /* 0x000fc4000f820000 */
[----:B------:R-:W-:Y:S02]  /*2b60*/  FMNMX.NAN R150, R150, UR20, !PT ;  /* 0x0000001496967c09 */ /* 0x000fe4000f820000 */
[----:B------:R-:W-:-:S05]  /*2b70*/  FMNMX.NAN R151, R151, UR20, !PT ;  /* 0x0000001497977c09 */ /* 0x000fca000f820000 */
[----:B------:R2:W-:Y:S01]  /*2b80*/  @P0 STG.E.128 desc[UR18][R4.64], R148 ;  /* 0x0000009404000986 */ /* 0x0005e2000c101d12 */
[----:B-1----:R-:W-:Y:S01]  /*2b90*/  IADD3 R16, P0, PT, R4, UR14, RZ ;  /* 0x0000000e04107c10 */ /* 0x002fe2000ff1e0ff */
[----:B-----5:R-:W-:-:S03]  /*2ba0*/  FFMA R160, R160, R2, R140 ;  /* 0x00000002a0a07223 */ /* 0x020fc6000000008c */
[----:B------:R-:W-:Y:S01]  /*2bb0*/  IADD3.X R17, PT, PT, R5, UR15, RZ, P0, !PT ;  /* 0x0000000f05117c10 */ /* 0x000fe200087fe4ff */
[-C--:B------:R-:W-:Y:S01]  /*2bc0*/  FFMA R161, R161, R2.reuse, R141 ;  /* 0x00000002a1a17223 */ /* 0x080fe2000000008d */
[----:B------:R-:W-:Y:S01]  /*2bd0*/  ISETP.LT.AND P0, PT, R165, UR4, P3 ;  /* 0x00000004a5007c0c */ /* 0x000fe20009f01270 */
[-C--:B------:R-:W-:Y:S01]  /*2be0*/  FFMA R162, R162, R2.reuse, R142 ;  /* 0x00000002a2a27223 */ /* 0x080fe2000000008e */
[-C--:B------:R-:W-:Y:S01]  /*2bf0*/  FFMA R163, R163, R2.reuse, R143 ;  /* 0x00000002a3a37223 */ /* 0x080fe2000000008f */
[-C--:B------:R-:W-:Y:S01]  /*2c00*/  FFMA R13, R156, R2.reuse, R136 ;  /* 0x000000029c0d7223 */ /* 0x080fe20000000088 */
[-C--:B------:R-:W-:Y:S01]  /*2c10*/  FFMA R12, R157, R2.reuse, R137 ;  /* 0x000000029d0c7223 */ /* 0x080fe20000000089 */
[-C--:B------:R-:W-:Y:S01]  /*2c20*/  FFMA R9, R158, R2.reuse, R138 ;  /* 0x000000029e097223 */ /* 0x080fe2000000008a */
[----:B------:R-:W-:Y:S01]  /*2c30*/  FFMA R8, R159, R2, R139 ;  /* 0x000000029f087223 */ /* 0x000fe2000000008b */
[----:B------:R-:W-:Y:S01]  /*2c40*/  FMNMX.NAN R156, R160, UR20, !PT ;  /* 0x00000014a09c7c09 */ /* 0x000fe2000f820000 */
[----:B------:R-:W1:Y:S01]  /*2c50*/  LDCU.64 UR14, c[0x0][0x470] ;  /* 0x00008e00ff0e77ac */ /* 0x000e620008000a00 */
[----:B------:R-:W-:-:S02]  /*2c60*/  FMNMX.NAN R157, R161, UR20, !PT ;  /* 0x00000014a19d7c09 */ /* 0x000fc4000f820000 */
[----:B------:R-:W-:Y:S02]  /*2c70*/  FMNMX.NAN R158, R162, UR20, !PT ;  /* 0x00000014a29e7c09 */ /* 0x000fe4000f820000 */
[----:B------:R-:W-:-:S05]  /*2c80*/  FMNMX.NAN R159, R163, UR20, !PT ;  /* 0x00000014a39f7c09 */ /* 0x000fca000f820000 */
[----:B------:R-:W-:Y:S01]  /*2c90*/  @P1 STG.E.128 desc[UR18][R4.64+0x100], R156 ;  /* 0x0001009c04001986 */ /* 0x000fe2000c101d12 */
[----:B--2---:R-:W-:Y:S02]  /*2ca0*/  FMNMX.NAN R148, R13, UR20, !PT ;  /* 0x000000140d947c09 */ /* 0x004fe4000f820000 */
[----:B------:R-:W-:Y:S02]  /*2cb0*/  FMNMX.NAN R149, R12, UR20, !PT ;  /* 0x000000140c957c09 */ /* 0x000fe4000f820000 */
[----:B------:R-:W-:Y:S02]  /*2cc0*/  FMNMX.NAN R150, R9, UR20, !PT ;  /* 0x0000001409967c09 */ /* 0x000fe4000f820000 */
[----:B------:R-:W-:Y:S01]  /*2cd0*/  FMNMX.NAN R151, R8, UR20, !PT ;  /* 0x0000001408977c09 */ /* 0x000fe2000f820000 */
[----:B------:R-:W-:-:S04]  /*2ce0*/  VIADD R8, R0, 0x8 ;  /* 0x0000000800087836 */ /* 0x000fc80000000000 */
[----:B------:R-:W-:Y:S01]  /*2cf0*/  @P0 STG.E.128 desc[UR18][R16.64], R148 ;  /* 0x0000009410000986 */ /* 0x000fe2000c101d12 */
[----:B0-----:R-:W-:Y:S02]  /*2d00*/  IADD3 R24, P0, PT, R168, UR16, RZ ;  /* 0x00000010a8187c10 */ /* 0x001fe4000ff1e0ff */
[----:B------:R-:W-:Y:S02]  /*2d10*/  ISETP.LT.AND P1, PT, R8, UR4, P5 ;  /* 0x0000000408007c0c */ /* 0x000fe4000af21270 */
[----:B------:R-:W-:Y:S01]  /*2d20*/  IADD3.X R25, PT, PT, R169, UR17, RZ, P0, !PT ;  /* 0x00000011a9197c10 */ /* 0x000fe200087fe4ff */
[-C--:B----4-:R-:W-:Y:S01]  /*2d30*/  FFMA R152, R152, R2.reuse, R132 ;  /* 0x0000000298987223 */ /* 0x090fe20000000084 */
[----:B------:R-:W-:Y:S01]  /*2d40*/  ISETP.LT.AND P0, PT, R8, UR4, P6 ;  /* 0x0000000408007c0c */ /* 0x000fe2000b701270 */
[-C--:B------:R-:W-:Y:S01]  /*2d50*/  FFMA R153, R153, R2.reuse, R133 ;  /* 0x0000000299997223 */ /* 0x080fe20000000085 */
[-C--:B------:R-:W-:Y:S01]  /*2d60*/  FFMA R154, R154, R2.reuse, R134 ;  /* 0x000000029a9a7223 */ /* 0x080fe20000000086 */
[----:B------:R-:W-:Y:S01]  /*2d70*/  FFMA R155, R155, R2, R135 ;  /* 0x000000029b9b7223 */ /* 0x000fe20000000087 */
[----:B------:R-:W-:Y:S01]  /*2d80*/  FMNMX.NAN R152, R152, UR20, !PT ;  /* 0x0000001498987c09 */ /* 0x000fe2000f820000 */
[----:B------:R-:W-:Y:S01]  /*2d90*/  @P2 IMAD.MOV.U32 R12, RZ, RZ, R16 ;  /* 0x000000ffff0c2224 */ /* 0x000fe200078e0010 */
[----:B------:R-:W-:Y:S01]  /*2da0*/  FMNMX.NAN R153, R153, UR20, !PT ;  /* 0x0000001499997c09 */ /* 0x000fe2000f820000 */
[----:B------:R-:W-:Y:S01]  /*2db0*/  @P2 IMAD.MOV.U32 R13, RZ, RZ, R17 ;  /* 0x000000ffff0d2224 */ /* 0x000fe200078e0011 */
[----:B------:R-:W-:-:S02]  /*2dc0*/  FMNMX.NAN R154, R154, UR20, !PT ;  /* 0x000000149a9a7c09 */ /* 0x000fc4000f820000 */
[----:B------:R-:W-:-:S05]  /*2dd0*/  FMNMX.NAN R155, R155, UR20, !PT ;  /* 0x000000149b9b7c09 */ /* 0x000fca000f820000 */
[----:B------:R0:W-:Y:S01]  /*2de0*/  @P2 STG.E.128 desc[UR18][R12.64+0x100], R152 ;  /* 0x000100980c002986 */ /* 0x0001e2000c101d12 */
[----:B------:R-:W-:-:S03]  /*2df0*/  ISETP.LT.AND P2, PT, R32, UR4, P5 ;  /* 0x0000000420007c0c */ /* 0x000fc6000af41270 */
[----:B------:R-:W2:Y:S01]  /*2e00*/  @P1 LDG.E.LTC128B.128 R144, desc[UR18][R24.64] ;  /* 0x0000001218901981 */ /* 0x000ea2000c1e1d20 */
[----:B------:R-:W-:Y:S01]  /*2e10*/  ISETP.LT.AND P1, PT, R32, UR4, P6 ;  /* 0x0000000420007c0c */ /* 0x000fe2000b721270 */
[----:B0-----:R-:W-:Y:S02]  /*2e20*/  @P0 IMAD.MOV.U32 R12, RZ, RZ, R24 ;  /* 0x000000ffff0c0224 */ /* 0x001fe400078e0018 */
[----:B------:R-:W-:-:S05]  /*2e30*/  @P0 IMAD.MOV.U32 R13, RZ, RZ, R25 ;  /* 0x000000ffff0d0224 */ /* 0x000fca00078e0019 */
[----:B------:R0:W3:Y:S01]  /*2e40*/  @P0 LDG.E.LTC128B.128 R140, desc[UR18][R12.64+0x100] ;  /* 0x000100120c8c0981 */ /* 0x0000e2000c1e1d20 */
[----:B------:R-:W-:-:S04]  /*2e50*/  IADD3 R28, P0, PT, R166, UR16, RZ ;  /* 0x00000010a61c7c10 */ /* 0x000fc8000ff1e0ff */
[----:B------:R-:W-:-:S05]  /*2e60*/  IADD3.X R29, PT, PT, R167, UR17, RZ, P0, !PT ;  /* 0x00000011a71d7c10 */ /* 0x000fca00087fe4ff */
[----:B------:R-:W4:Y:S01]  /*2e70*/  @P2 LDG.E.LTC128B.128 R136, desc[UR18][R28.64] ;  /* 0x000000121c882981 */ /* 0x000f22000c1e1d20 */
[----:B0-----:R-:W-:Y:S02]  /*2e80*/  @P1 IMAD.MOV.U32 R12, RZ, RZ, R28 ;  /* 0x000000ffff0c1224 */ /* 0x001fe400078e001c */
[----:B------:R-:W-:-:S05]  /*2e90*/  @P1 IMAD.MOV.U32 R13, RZ, RZ, R29 ;  /* 0x000000ffff0d1224 */ /* 0x000fca00078e001d */
[----:B------:R0:W5:Y:S01]  /*2ea0*/  @P1 LDG.E.LTC128B.128 R132, desc[UR18][R12.64+0x100] ;  /* 0x000100120c841981 */ /* 0x000162000c1e1d20 */
[----:B------:R-:W-:Y:S06]  /*2eb0*/  BAR.SYNC.DEFER_BLOCKING 0x0 ;  /* 0x0000000000007b1d */ /* 0x000fec0000010000 */
[----:B------:R-:W-:Y:S04]  /*2ec0*/  STS.64 [R164], R6 ;  /* 0x00000006a4007388 */ /* 0x000fe80000000a00 */
[----:B------:R-:W-:Y:S04]  /*2ed0*/  STS.64 [R164+0x20], R10 ;  /* 0x0000200aa4007388 */ /* 0x000fe80000000a00 */
[----:B------:R-:W-:Y:S04]  /*2ee0*/  STS.64 [R164+0x40], R14 ;  /* 0x0000400ea4007388 */ /* 0x000fe80000000a00 */
[----:B------:R-:W-:Y:S04]  /*2ef0*/  STS.64 [R164+0x60], R18 ;  /* 0x00006012a4007388 */ /* 0x000fe80000000a00 */
[----:B------:R-:W-:Y:S04]  /*2f00*/  STS.64 [R164+0x80], R22 ;  /* 0x00008016a4007388 */ /* 0x000fe80000000a00 */
[----:B------:R1:W-:Y:S04]  /*2f10*/  STS.64 [R164+0xa0], R26 ;  /* 0x0000a01aa4007388 */ /* 0x0003e80000000a00 */
[----:B------:R-:W-:Y:S04]  /*2f20*/  STS.64 [R164+0xc0], R30 ;  /* 0x0000c01ea4007388 */ /* 0x000fe80000000a00 */
[----:B------:R-:W-:Y:S01]  /*2f30*/  STS.64 [R164+0xe0], R34 ;  /* 0x0000e022a4007388 */ /* 0x000fe20000000a00 */
[----:B------:R-:W-:Y:S06]  /*2f40*/  BAR.SYNC.DEFER_BLOCKING 0x0 ;  /* 0x0000000000007b1d */ /* 0x000fec0000010000 */
[----:B------:R-:W2:Y:S04]  /*2f50*/  LDS.128 R156, [R3+UR5] ;  /* 0x00000005039c7984 */ /* 0x000ea80008000c00 */
[----:B------:R-:W3:Y:S04]  /*2f60*/  LDS.128 R152, [R3+UR5+0x100] ;  /* 0x0001000503987984 */ /* 0x000ee80008000c00 */
[----:B------:R-:W4:Y:S04]  /*2f70*/  LDS.128 R148, [R3+UR5+0x440] ;  /* 0x0004400503947984 */ /* 0x000f280008000c00 */
[----:B0-----:R-:W5:Y:S01]  /*2f80*/  LDS.128 R12, [R3+UR5+0x540] ;  /* 0x00054005030c7984 */ /* 0x001f620008000c00 */
[----:B------:R-:W-:-:S02]  /*2f90*/  ISETP.LT.AND P2, PT, R8, UR4, P3 ;  /* 0x0000000408007c0c */ /* 0x000fc40009f41270 */
[----:B------:R-:W-:Y:S02]  /*2fa0*/  ISETP.LT.AND P0, PT, R8, UR4, P4 ;  /* 0x0000000408007c0c */ /* 0x000fe4000a701270 */
[----:B-1----:R-:W-:-:S04]  /*2fb0*/  IADD3 R20, P1, PT, R4, UR14, RZ ;  /* 0x0000000e04147c10 */ /* 0x002fc8000ff3e0ff */
[----:B------:R-:W-:Y:S02]  /*2fc0*/  IADD3.X R21, PT, PT, R5, UR15, RZ, P1, !PT ;  /* 0x0000000f05157c10 */ /* 0x000fe40008ffe4ff */
[----:B------:R-:W-:Y:S01]  /*2fd0*/  ISETP.LT.AND P1, PT, R32, UR4, P3 ;  /* 0x0000000420007c0c */ /* 0x000fe20009f21270 */
[C---:B------:R-:W-:Y:S02]  /*2fe0*/  VIADD R26, R0.reuse, 0x10 ;  /* 0x00000010001a7836 */ /* 0x040fe40000000000 */
[----:B------:R-:W-:Y:S02]  /*2ff0*/  VIADD R27, R0, 0x12 ;  /* 0x00000012001b7836 */ /* 0x000fe40000000000 */
[-C--:B--2---:R-:W-:Y:S01]  /*3000*/  FFMA R8, R156, R2.reuse, R144 ;  /* 0x000000029c087223 */ /* 0x084fe20000000090 */
[-C--:B------:R-:W-:Y:S01]  /*3010*/  FFMA R9, R157, R2.reuse, R145 ;  /* 0x000000029d097223 */ /* 0x080fe20000000091 */
[-C--:B------:R-:W-:Y:S01]  /*3020*/  FFMA R10, R158, R2.reuse, R146 ;  /* 0x000000029e0a7223 */ /* 0x080fe20000000092 */
[----:B------:R-:W-:-:S02]  /*3030*/  FFMA R11, R159, R2, R147 ;  /* 0x000000029f0b7223 */ /* 0x000fc40000000093 */
[----:B------:R-:W-:Y:S02]  /*3040*/  FMNMX.NAN R8, R8, UR20, !PT ;  /* 0x0000001408087c09 */ /* 0x000fe4000f820000 */
[----:B------:R-:W-:Y:S02]  /*3050*/  FMNMX.NAN R9, R9, UR20, !PT ;  /* 0x0000001409097c09 */ /* 0x000fe4000f820000 */
[----:B------:R-:W-:Y:S02]  /*3060*/  FMNMX.NAN R10, R10, UR20, !PT ;  /* 0x000000140a0a7c09 */ /* 0x000fe4000f820000 */
[----:B------:R-:W-:-:S05]  /*3070*/  FMNMX.NAN R11, R11, UR20, !PT ;  /* 0x000000140b0b7c09 */ /* 0x000fca000f820000 */
[----:B------:R0:W-:Y:S01]  /*3080*/  @P2 STG.E.128 desc[UR18][R20.64], R8 ;  /* 0x0000000814002986 */ /* 0x0001e2000c101d12 */
[----:B------:R-:W-:Y:S01]  /*3090*/  ISETP.LT.AND P2, PT, R32, UR4, P4 ;  /* 0x0000000420007c0c */ /* 0x000fe2000a741270 */
[-C--:B---3--:R-:W-:Y:S01]  /*30a0*/  FFMA R4, R152, R2.reuse, R140 ;  /* 0x0000000298047223 */ /* 0x088fe2000000008c */
[-C--:B------:R-:W-:Y:S01]  /*30b0*/  FFMA R5, R153, R2.reuse, R141 ;  /* 0x0000000299057223 */ /* 0x080fe2000000008d */
[-C--:B------:R-:W-:Y:S01]  /*30c0*/  FFMA R6, R154, R2.reuse, R142 ;  /* 0x000000029a067223 */ /* 0x080fe2000000008e */
[----:B------:R-:W-:Y:S02]  /*30d0*/  FFMA R7, R155, R2, R143 ;  /* 0x000000029b077223 */ /* 0x000fe4000000008f */
[----:B------:R-:W-:Y:S02]  /*30e0*/  FMNMX.NAN R4, R4, UR20, !PT ;  /* 0x0000001404047c09 */ /* 0x000fe4000f820000 */
[----:B------:R-:W-:Y:S02]  /*30f0*/  FMNMX.NAN R5, R5, UR20, !PT ;  /* 0x0000001405057c09 */ /* 0x000fe4000f820000 */
[----:B------:R-:W-:-:S02]  /*3100*/  FMNMX.NAN R6, R6, UR20, !PT ;  /* 0x0000001406067c09 */ /* 0x000fc4000f820000 */
[----:B------:R-:W-:Y:S01]  /*3110*/  FMNMX.NAN R7, R7, UR20, !PT ;  /* 0x0000001407077c09 */ /* 0x000fe2000f820000 */
[----:B0-----:R-:W-:Y:S02]  /*3120*/  @P0 IMAD.MOV.U32 R8, RZ, RZ, R20 ;  /* 0x000000ffff080224 */ /* 0x001fe400078e0014 */
[----:B------:R-:W-:Y:S02]  /*3130*/  @P0 IMAD.MOV.U32 R9, RZ, RZ, R21 ;  /* 0x000000ffff090224 */ /* 0x000fe400078e0015 */
[-C--:B----4-:R-:W-:Y:S01]  /*3140*/  FFMA R148, R148, R2.reuse, R136 ;  /* 0x0000000294947223 */ /* 0x090fe20000000088 */
[-C--:B------:R-:W-:Y:S01]  /*3150*/  FFMA R149, R149, R2.reuse, R137 ;  /* 0x0000000295957223 */ /* 0x080fe20000000089 */
[-C--:B------:R-:W-:Y:S01]  /*3160*/  FFMA R150, R150, R2.reuse, R138 ;  /* 0x0000000296967223 */ /* 0x080fe2000000008a */
[----:B------:R-:W-:Y:S01]  /*3170*/  FFMA R151, R151, R2, R139 ;  /* 0x0000000297977223 */ /* 0x000fe2000000008b */
[----:B------:R0:W-:Y:S01]  /*3180*/  @P0 STG.E.128 desc[UR18][R8.64+0x100], R4 ;  /* 0x0001000408000986 */ /* 0x0001e2000c101d12 */
[----:B------:R-:W-:-:S02]  /*3190*/  IADD3 R22, P0, PT, R16, UR14, RZ ;  /* 0x0000000e10167c10 */ /* 0x000fc4000ff1e0ff */
[----:B------:R-:W-:Y:S02]  /*31a0*/  FMNMX.NAN R10, R150, UR20, !PT ;  /* 0x00000014960a7c09 */ /* 0x000fe4000f820000 */
[----:B------:R-:W-:Y:S02]  /*31b0*/  IADD3.X R23, PT, PT, R17, UR15, RZ, P0, !PT ;  /* 0x0000000f11177c10 */ /* 0x000fe400087fe4ff */
[----:B------:R-:W-:Y:S01]  /*31c0*/  FMNMX.NAN R11, R151, UR20, !PT ;  /* 0x00000014970b7c09 */ /* 0x000fe2000f820000 */
[-C--:B-----5:R-:W-:Y:S01]  /*31d0*/  FFMA R12, R12, R2.reuse, R132 ;  /* 0x000000020c0c7223 */ /* 0x0a0fe20000000084 */
[-C--:B------:R-:W-:Y:S01]  /*31e0*/  FFMA R13, R13, R2.reuse, R133 ;  /* 0x000000020d0d7223 */ /* 0x080fe20000000085 */
[-C--:B------:R-:W-:Y:S01]  /*31f0*/  FFMA R14, R14, R2.reuse, R134 ;  /* 0x000000020e0e7223 */ /* 0x080fe20000000086 */
[----:B------:R-:W-:Y:S01]  /*3200*/  FFMA R15, R15, R2, R135 ;  /* 0x000000020f0f7223 */ /* 0x000fe20000000087 */
[----:B------:R-:W-:Y:S02]  /*3210*/  IADD3 R24, P0, PT, R24, UR16, RZ ;  /* 0x0000001018187c10 */ /* 0x000fe4000ff1e0ff */
[----:B0-----:R-:W-:-:S02]  /*3220*/  FMNMX.NAN R8, R148, UR20, !PT ;  /* 0x0000001494087c09 */ /* 0x001fc4000f820000 */
[----:B------:R-:W-:Y:S02]  /*3230*/  FMNMX.NAN R9, R149, UR20, !PT ;  /* 0x0000001495097c09 */ /* 0x000fe4000f820000 */
[----:B------:R-:W-:-:S03]  /*3240*/  FMNMX.NAN R4, R12, UR20, !PT ;  /* 0x000000140c047c09 */ /* 0x000fc6000f820000 */
[----:B------:R0:W-:Y:S01]  /*3250*/  @P1 STG.E.128 desc[UR18][R22.64], R8 ;  /* 0x0000000816001986 */ /* 0x0001e2000c101d12 */
[----:B------:R-:W-:Y:S02]  /*3260*/  ISETP.LT.AND P1, PT, R26, UR4, P5 ;  /* 0x000000041a007c0c */ /* 0x000fe4000af21270 */
[----:B------:R-:W-:Y:S02]  /*3270*/  FMNMX.NAN R5, R13, UR20, !PT ;  /* 0x000000140d057c09 */ /* 0x000fe4000f820000 */
[----:B------:R-:W-:Y:S02]  /*3280*/  FMNMX.NAN R6, R14, UR20, !PT ;  /* 0x000000140e067c09 */ /* 0x000fe4000f820000 */
[----:B------:R-:W-:Y:S02]  /*3290*/  FMNMX.NAN R7, R15, UR20, !PT ;  /* 0x000000140f077c09 */ /* 0x000fe4000f820000 */
[----:B------:R-:W-:Y:S02]  /*32a0*/  IADD3.X R25, PT, PT, R25, UR17, RZ, P0, !PT ;  /* 0x0000001119197c10 */ /* 0x000fe400087fe4ff */
[----:B------:R-:W-:Y:S01]  /*32b0*/  IADD3 R28, P0, PT, R28, UR16, RZ ;  /* 0x000000101c1c7c10 */ /* 0x000fe2000ff1e0ff */
[----:B0-----:R-:W-:-:S02]  /*32c0*/  @P2 IMAD.MOV.U32 R8, RZ, RZ, R22 ;  /* 0x000000ffff082224 */ /* 0x001fc400078e0016 */
[----:B------:R-:W-:-:S05]  /*32d0*/  @P2 IMAD.MOV.U32 R9, RZ, RZ, R23 ;  /* 0x000000ffff092224 */ /* 0x000fca00078e0017 */
[----:B------:R0:W-:Y:S01]  /*32e0*/  @P2 STG.E.128 desc[UR18][R8.64+0x100], R4 ;  /* 0x0001000408002986 */ /* 0x0001e2000c101d12 */
[----:B------:R-:W-:-:S03]  /*32f0*/  ISETP.LT.AND P2, PT, R26, UR4, P6 ;  /* 0x000000041a007c0c */ /* 0x000fc6000b741270 */
[----:B------:R-:W2:Y:S01]  /*3300*/  @P1 LDG.E.LTC128B.128 R144, desc[UR18][R24.64] ;  /* 0x0000001218901981 */ /* 0x000ea2000c1e1d20 */
[----:B------:R-:W-:Y:S02]  /*3310*/  ISETP.LT.AND P1, PT, R27, UR4, P5 ;  /* 0x000000041b007c0c */ /* 0x000fe4000af21270 */
[----:B------:R-:W-:Y:S02]  /*3320*/  IADD3.X R29, PT, PT, R29, UR17, RZ, P0, !PT ;  /* 0x000000111d1d7c10 */ /* 0x000fe400087fe4ff */
[----:B------:R-:W-:-:S09]  /*3330*/  ISETP.LT.AND P0, PT, R27, UR4, P6 ;  /* 0x000000041b007c0c */ /* 0x000fd2000b701270 */
[----:B------:R-:W3:Y:S01]  /*3340*/  @P1 LDG.E.LTC128B.128 R136, desc[UR18][R28.64] ;  /* 0x000000121c881981 */ /* 0x000ee2000c1e1d20 */
[----:B0-----:R-:W-:Y:S02]  /*3350*/  @P2 IMAD.MOV.U32 R4, RZ, RZ, R24 ;  /* 0x000000ffff042224 */ /* 0x001fe400078e0018 */
[----:B------:R-:W-:-:S05]  /*3360*/  @P2 IMAD.MOV.U32 R5, RZ, RZ, R25 ;  /* 0x000000ffff052224 */ /* 0x000fca00078e0019 */
[----:B------:R0:W4:Y:S02]  /*3370*/  @P2 LDG.E.LTC128B.128 R140, desc[UR18][R4.64+0x100] ;  /* 0x00010012048c2981 */ /* 0x000124000c1e1d20 */
        /* <DEDUP_REMOVED lines=9> */
[----:B------:R-:W-:Y:S04]  /*3410*/  STS.64 [R164+0xa0], R44 ;  /* 0x0000a02ca4007388 */ /* 0x000fe80000000a00 */
[----:B------:R-:W-:Y:S04]  /*3420*/  STS.64 [R164+0xc0], R40 ;  /* 0x0000c028a4007388 */ /* 0x000fe80000000a00 */
[----:B------:R-:W-:Y:S01]  /*3430*/  STS.64 [R164+0xe0], R36 ;  /* 0x0000e024a4007388 */ /* 0x000fe20000000a00 */
[----:B------:R-:W-:Y:S06]  /*3440*/  BAR.SYNC.DEFER_BLOCKING 0x0 ;  /* 0x0000000000007b1d */ /* 0x000fec0000010000 */
[----:B0-----:R-:W2:Y:S04]  /*3450*/  LDS.128 R4, [R3+UR5] ;  /* 0x0000000503047984 */ /* 0x001ea80008000c00 */
[----:B------:R-:W4:Y:S04]  /*3460*/  LDS.128 R16, [R3+UR5+0x100] ;  /* 0x0001000503107984 */ /* 0x000f280008000c00 */
[----:B------:R-:W3:Y:S04]  /*3470*/  LDS.128 R12, [R3+UR5+0x440] ;  /* 0x00044005030c7984 */ /* 0x000ee80008000c00 */
[----:B------:R-:W5:Y:S01]  /*3480*/  LDS.128 R8, [R3+UR5+0x540] ;  /* 0x0005400503087984 */ /* 0x000f620008000c00 */
[----:B------:R-:W-:-:S02]  /*3490*/  ISETP.LT.AND P0, PT, R26, UR4, P3 ;  /* 0x000000041a007c0c */ /* 0x000fc40009f01270 */
[----:B------:R-:W-:-:S04]  /*34a0*/  IADD3 R20, P1, PT, R20, UR14, RZ ;  /* 0x0000000e14147c10 */ /* 0x000fc8000ff3e0ff */
[----:B------:R-:W-:Y:S02]  /*34b0*/  IADD3.X R21, PT, PT, R21, UR15, RZ, P1, !PT ;  /* 0x0000000f15157c10 */ /* 0x000fe40008ffe4ff */
[----:B------:R-:W-:Y:S02]  /*34c0*/  ISETP.LT.AND P2, PT, R26, UR4, P4 ;  /* 0x000000041a007c0c */ /* 0x000fe4000a741270 */
[----:B------:R-:W-:-:S04]  /*34d0*/  IADD3 R22, P1, PT, R22, UR14, RZ ;  /* 0x0000000e16167c10 */ /* 0x000fc8000ff3e0ff */
[----:B------:R-:W-:Y:S01]  /*34e0*/  IADD3.X R23, PT, PT, R23, UR15, RZ, P1, !PT ;  /* 0x0000000f17177c10 */ /* 0x000fe20008ffe4ff */
[-C--:B--2---:R-:W-:Y:S01]  /*34f0*/  FFMA R4, R4, R2.reuse, R144 ;  /* 0x0000000204047223 */ /* 0x084fe20000000090 */
[-C--:B------:R-:W-:Y:S01]  /*3500*/  FFMA R5, R5, R2.reuse, R145 ;  /* 0x0000000205057223 */ /* 0x080fe20000000091 */
[-C--:B------:R-:W-:Y:S01]  /*3510*/  FFMA R6, R6, R2.reuse, R146 ;  /* 0x0000000206067223 */ /* 0x080fe20000000092 */
[----:B------:R-:W-:Y:S02]  /*3520*/  FFMA R7, R7, R2, R147 ;  /* 0x0000000207077223 */ /* 0x000fe40000000093 */
[----:B------:R-:W-:Y:S02]  /*3530*/  FMNMX.NAN R4, R4, UR20, !PT ;  /* 0x0000001404047c09 */ /* 0x000fe4000f820000 */
[----:B------:R-:W-:Y:S02]  /*3540*/  FMNMX.NAN R5, R5, UR20, !PT ;  /* 0x0000001405057c09 */ /* 0x000fe4000f820000 */
[----:B------:R-:W-:-:S02]  /*3550*/  FMNMX.NAN R6, R6, UR20, !PT ;  /* 0x0000001406067c09 */ /* 0x000fc4000f820000 */
[----:B------:R-:W-:-:S05]  /*3560*/  FMNMX.NAN R7, R7, UR20, !PT ;  /* 0x0000001407077c09 */ /* 0x000fca000f820000 */
[----:B------:R0:W-:Y:S01]  /*3570*/  @P0 STG.E.128 desc[UR18][R20.64], R4 ;  /* 0x0000000414000986 */ /* 0x0001e2000c101d12 */
[----:B------:R-:W-:Y:S01]  /*3580*/  ISETP.LT.AND P0, PT, R27, UR4, P3 ;  /* 0x000000041b007c0c */ /* 0x000fe20009f01270 */
[-C--:B----4-:R-:W-:Y:S01]  /*3590*/  FFMA R32, R16, R2.reuse, R140 ;  /* 0x0000000210207223 */ /* 0x090fe2000000008c */
[-C--:B------:R-:W-:Y:S01]  /*35a0*/  FFMA R31, R17, R2.reuse, R141 ;  /* 0x00000002111f7223 */ /* 0x080fe2000000008d */
[-C--:B------:R-:W-:Y:S01]  /*35b0*/  FFMA R30, R18, R2.reuse, R142 ;  /* 0x00000002121e7223 */ /* 0x080fe2000000008e */
[-C--:B------:R-:W-:Y:S01]  /*35c0*/  FFMA R26, R19, R2.reuse, R143 ;  /* 0x00000002131a7223 */ /* 0x080fe2000000008f */
[-C--:B---3--:R-:W-:Y:S01]  /*35d0*/  FFMA R19, R12, R2.reuse, R136 ;  /* 0x000000020c137223 */ /* 0x088fe20000000088 */
[-C--:B------:R-:W-:Y:S01]  /*35e0*/  FFMA R18, R13, R2.reuse, R137 ;  /* 0x000000020d127223 */ /* 0x080fe20000000089 */
[-C--:B------:R-:W-:Y:S01]  /*35f0*/  FFMA R17, R14, R2.reuse, R138 ;  /* 0x000000020e117223 */ /* 0x080fe2000000008a */
[----:B------:R-:W-:Y:S01]  /*3600*/  FFMA R16, R15, R2, R139 ;  /* 0x000000020f107223 */ /* 0x000fe2000000008b */
[----:B------:R-:W-:-:S02]  /*3610*/  FMNMX.NAN R12, R32, UR20, !PT ;  /* 0x00000014200c7c09 */ /* 0x000fc4000f820000 */
[----:B------:R-:W-:Y:S02]  /*3620*/  FMNMX.NAN R13, R31, UR20, !PT ;  /* 0x000000141f0d7c09 */ /* 0x000fe4000f820000 */
[----:B------:R-:W-:Y:S02]  /*3630*/  FMNMX.NAN R14, R30, UR20, !PT ;  /* 0x000000141e0e7c09 */ /* 0x000fe4000f820000 */
[----:B------:R-:W-:Y:S02]  /*3640*/  FMNMX.NAN R15, R26, UR20, !PT ;  /* 0x000000141a0f7c09 */ /* 0x000fe4000f820000 */
[----:B0-----:R-:W-:Y:S02]  /*3650*/  FMNMX.NAN R4, R19, UR20, !PT ;  /* 0x0000001413047c09 */ /* 0x001fe4000f820000 */
[----:B------:R-:W-:Y:S02]  /*3660*/  FMNMX.NAN R5, R18, UR20, !PT ;  /* 0x0000001412057c09 */ /* 0x000fe4000f820000 */
[----:B------:R-:W-:-:S02]  /*3670*/  FMNMX.NAN R6, R17, UR20, !PT ;  /* 0x0000001411067c09 */ /* 0x000fc4000f820000 */
[----:B------:R-:W-:Y:S01]  /*3680*/  FMNMX.NAN R7, R16, UR20, !PT ;  /* 0x0000001410077c09 */ /* 0x000fe2000f820000 */
[----:B------:R-:W-:Y:S01]  /*3690*/  @P2 STG.E.128 desc[UR18][R20.64+0x100], R12 ;  /* 0x0001000c14002986 */ /* 0x000fe2000c101d12 */
[----:B------:R-:W-:Y:S01]  /*36a0*/  ISETP.LT.AND P2, PT, R27, UR4, P4 ;  /* 0x000000041b007c0c */ /* 0x000fe2000a741270 */
[----:B------:R-:W-:Y:S02]  /*36b0*/  VIADD R30, R0, 0x18 ;  /* 0x00000018001e7836 */ /* 0x000fe40000000000 */
[----:B------:R0:W-:Y:S01]  /*36c0*/  @P0 STG.E.128 desc[UR18][R22.64], R4 ;  /* 0x0000000416000986 */ /* 0x0001e2000c101d12 */
[----:B------:R-:W-:Y:S02]  /*36d0*/  IADD3 R24, P0, PT, R24, UR16, RZ ;  /* 0x0000001018187c10 */ /* 0x000fe4000ff1e0ff */
[----:B------:R-:W-:Y:S02]  /*36e0*/  ISETP.LT.AND P1, PT, R30, UR4, P5 ;  /* 0x000000041e007c0c */ /* 0x000fe4000af21270 */
[----:B------:R-:W-:Y:S01]  /*36f0*/  IADD3.X R25, PT, PT, R25, UR17, RZ, P0, !PT ;  /* 0x0000001119197c10 */ /* 0x000fe200087fe4ff */
[-C--:B-----5:R-:W-:Y:S01]  /*3700*/  FFMA R8, R8, R2.reuse, R132 ;  /* 0x0000000208087223 */ /* 0x0a0fe20000000084 */
[----:B------:R-:W-:Y:S01]  /*3710*/  ISETP.LT.AND P0, PT, R30, UR4, P6 ;  /* 0x000000041e007c0c */ /* 0x000fe2000b701270 */
[-C--:B------:R-:W-:Y:S01]  /*3720*/  FFMA R9, R9, R2.reuse, R133 ;  /* 0x0000000209097223 */ /* 0x080fe20000000085 */
[-C--:B------:R-:W-:Y:S01]  /*3730*/  FFMA R10, R10, R2.reuse, R134 ;  /* 0x000000020a0a7223 */ /* 0x080fe20000000086 */
[----:B------:R-:W-:Y:S01]  /*3740*/  FFMA R11, R11, R2, R135 ;  /* 0x000000020b0b7223 */ /* 0x000fe20000000087 */
[----:B------:R-:W-:-:S02]  /*3750*/  FMNMX.NAN R8, R8, UR20, !PT ;  /* 0x0000001408087c09 */ /* 0x000fc4000f820000 */
[----:B------:R-:W-:Y:S02]  /*3760*/  FMNMX.NAN R9, R9, UR20, !PT ;  /* 0x0000001409097c09 */ /* 0x000fe4000f820000 */
[----:B------:R-:W-:Y:S02]  /*3770*/  FMNMX.NAN R10, R10, UR20, !PT ;  /* 0x000000140a0a7c09 */ /* 0x000fe4000f820000 */
[----:B------:R-:W-:Y:S01]  /*3780*/  FMNMX.NAN R11, R11, UR20, !PT ;  /* 0x000000140b0b7c09 */ /* 0x000fe2000f820000 */
[----:B------:R-:W-:Y:S02]  /*3790*/  VIADD R31, R0, 0x1a ;  /* 0x0000001a001f7836 */ /* 0x000fe40000000000 */
[----:B0-----:R-:W-:Y:S02]  /*37a0*/  @P2 IMAD.MOV.U32 R4, RZ, RZ, R22 ;  /* 0x000000ffff042224 */ /* 0x001fe400078e0016 */
[----:B------:R-:W-:-:S05]  /*37b0*/  @P2 IMAD.MOV.U32 R5, RZ, RZ, R23 ;  /* 0x000000ffff052224 */ /* 0x000fca00078e0017 */
        /* <DEDUP_REMOVED lines=23> */
[----:B------:R-:W2:Y:S04]  /*3930*/  LDS.128 R8, [R3+UR5] ;  /* 0x0000000503087984 */ /* 0x000ea80008000c00 */
[----:B0-----:R-:W3:Y:S04]  /*3940*/  LDS.128 R4, [R3+UR5+0x100] ;  /* 0x0001000503047984 */ /* 0x001ee80008000c00 */
[----:B------:R-:W4:Y:S04]  /*3950*/  LDS.128 R16, [R3+UR5+0x440] ;  /* 0x0004400503107984 */ /* 0x000f280008000c00 */
[----:B------:R-:W5:Y:S01]  /*3960*/  LDS.128 R12, [R3+UR5+0x540] ;  /* 0x00054005030c7984 */ /* 0x000f620008000c00 */
[----:B------:R-:W-:-:S02]  /*3970*/  ISETP.LT.AND P2, PT, R30, UR4, P3 ;  /* 0x000000041e007c0c */ /* 0x000fc40009f41270 */
[----:B------:R-:W-:Y:S02]  /*3980*/  ISETP.LT.AND P0, PT, R30, UR4, P4 ;  /* 0x000000041e007c0c */ /* 0x000fe4000a701270 */
[----:B------:R-:W-:-:S04]  /*3990*/  IADD3 R20, P1, PT, R20, UR14, RZ ;  /* 0x0000000e14147c10 */ /* 0x000fc8000ff3e0ff */
        /* <DEDUP_REMOVED lines=160> */
[----:B------:R-:W-:Y:S02]  /*43a0*/  VIADD R28, R0, 0x30 ;  /* 0x00000030001c7836 */ /* 0x000fe40000000000 */
[-C--:B--2---:R-:W-:Y:S01]  /*43b0*/  FFMA R8, R8, R2.reuse, R144 ;  /* 0x0000000208087223 */ /* 0x084fe20000000090 */
[-C--:B------:R-:W-:Y:S01]  /*43c0*/  FFMA R9, R9, R2.reuse, R145 ;  /* 0x0000000209097223 */ /* 0x080fe20000000091 */
[-C--:B------:R-:W-:Y:S01]  /*43d0*/  FFMA R10, R10, R2.reuse, R146 ;  /* 0x000000020a0a7223 */ /* 0x080fe20000000092 */
[----:B------:R-:W-:Y:S02]  /*43e0*/  FFMA R11, R11, R2, R147 ;  /* 0x000000020b0b7223 */ /* 0x000fe40000000093 */
[----:B------:R-:W-:-:S02]  /*43f0*/  FMNMX.NAN R8, R8, UR20, !PT ;  /* 0x0000001408087c09 */ /* 0x000fc4000f820000 */
        /* <DEDUP_REMOVED lines=28> */
[----:B------:R-:W-:Y:S02]  /*45c0*/  ISETP.LT.AND P0, PT, R28, UR4, P5 ;  /* 0x000000041c007c0c */ /* 0x000fe4000af01270 */
[----:B0-----:R-:W-:-:S02]  /*45d0*/  FMNMX.NAN R8, R16, UR20, !PT ;  /* 0x0000001410087c09 */ /* 0x001fc4000f820000 */
[----:B------:R-:W-:Y:S02]  /*45e0*/  FMNMX.NAN R9, R17, UR20, !PT ;  /* 0x0000001411097c09 */ /* 0x000fe4000f820000 */
[----:B------:R-:W-:Y:S02]  /*45f0*/  FMNMX.NAN R4, R12, UR20, !PT ;  /* 0x000000140c047c09 */ /* 0x000fe4000f820000 */
[----:B------:R-:W-:Y:S01]  /*4600*/  FMNMX.NAN R5, R13, UR20, !PT ;  /* 0x000000140d057c09 */ /* 0x000fe2000f820000 */
[----:B------:R0:W-:Y:S01]  /*4610*/  @P2 STG.E.128 desc[UR18][R22.64], R8 ;  /* 0x0000000816002986 */ /* 0x0001e2000c101d12 */
[----:B------:R-:W-:Y:S02]  /*4620*/  FMNMX.NAN R6, R14, UR20, !PT ;  /* 0x000000140e067c09 */ /* 0x000fe4000f820000 */
[----:B------:R-:W-:Y:S02]  /*4630*/  FMNMX.NAN R7, R15, UR20, !PT ;  /* 0x000000140f077c09 */ /* 0x000fe4000f820000 */
[----:B------:R-:W-:-:S04]  /*4640*/  IADD3 R24, P2, PT, R24, UR16, RZ ;  /* 0x0000001018187c10 */ /* 0x000fc8000ff5e0ff */
[----:B------:R-:W-:Y:S01]  /*4650*/  IADD3.X R25, PT, PT, R25, UR17, RZ, P2, !PT ;  /* 0x0000001119197c10 */ /* 0x000fe200097fe4ff */
[----:B------:R-:W-:Y:S02]  /*4660*/  VIADD R29, R0, 0x32 ;  /* 0x00000032001d7836 */ /* 0x000fe40000000000 */
[----:B0-----:R-:W-:Y:S02]  /*4670*/  @P1 IMAD.MOV.U32 R8, RZ, RZ, R22 ;  /* 0x000000ffff081224 */ /* 0x001fe400078e0016 */
[----:B------:R-:W-:-:S05]  /*4680*/  @P1 IMAD.MOV.U32 R9, RZ, RZ, R23 ;  /* 0x000000ffff091224 */ /* 0x000fca00078e0017 */
[----:B------:R0:W-:Y:S01]  /*4690*/  @P1 STG.E.128 desc[UR18][R8.64+0x100], R4 ;  /* 0x0001000408001986 */ /* 0x0001e2000c101d12 */
[----:B------:R-:W-:-:S03]  /*46a0*/  ISETP.LT.AND P1, PT, R28, UR4, P6 ;  /* 0x000000041c007c0c */ /* 0x000fc6000b721270 */
[----:B------:R-:W2:Y:S01]  /*46b0*/  @P0 LDG.E.LTC128B.128 R144, desc[UR18][R24.64] ;  /* 0x0000001218900981 */ /* 0x000ea2000c1e1d20 */
[----:B------:R-:W-:Y:S02]  /*46c0*/  ISETP.LT.AND P2, PT, R29, UR4, P5 ;  /* 0x000000041d007c0c */ /* 0x000fe4000af41270 */
[----:B------:R-:W-:-:S04]  /*46d0*/  IADD3 R26, P0, PT, R26, UR16, RZ ;  /* 0x000000101a1a7c10 */ /* 0x000fc8000ff1e0ff */
[----:B------:R-:W-:-:S07]  /*46e0*/  IADD3.X R27, PT, PT, R27, UR17, RZ, P0, !PT ;  /* 0x000000111b1b7c10 */ /* 0x000fce00087fe4ff */
[----:B------:R-:W3:Y:S01]  /*46f0*/  @P2 LDG.E.LTC128B.128 R136, desc[UR18][R26.64] ;  /* 0x000000121a882981 */ /* 0x000ee2000c1e1d20 */
[----:B0-----:R-:W-:Y:S02]  /*4700*/  @P1 IMAD.MOV.U32 R4, RZ, RZ, R24 ;  /* 0x000000ffff041224 */ /* 0x001fe400078e0018 */
[----:B------:R-:W-:-:S05]  /*4710*/  @P1 IMAD.MOV.U32 R5, RZ, RZ, R25 ;  /* 0x000000ffff051224 */ /* 0x000fca00078e0019 */
[----:B------:R0:W4:Y:S01]  /*4720*/  @P1 LDG.E.LTC128B.128 R140, desc[UR18][R4.64+0x100] ;  /* 0x00010012048c1981 */ /* 0x000122000c1e1d20 */
[----:B------:R-:W-:-:S13]  /*4730*/  ISETP.LT.AND P1, PT, R29, UR4, P6 ;  /* 0x000000041d007c0c */ /* 0x000fda000b721270 */
        /* <DEDUP_REMOVED lines=14> */
[----:B0-----:R-:W-:Y:S04]  /*4820*/  LDS.128 R4, [R3+UR5+0x100] ;  /* 0x0001000503047984 */ /* 0x001fe80008000c00 */
[----:B------:R-:W3:Y:S04]  /*4830*/  LDS.128 R16, [R3+UR5+0x440] ;  /* 0x0004400503107984 */ /* 0x000ee80008000c00 */
        /* <DEDUP_REMOVED lines=21> */
[-C--:B------:R-:W-:Y:S01]  /*4990*/  FFMA R19, R19, R2.reuse, R139 ;  /* 0x0000000213137223 */ /* 0x080fe2000000008b */
[-C--:B----4-:R-:W-:Y:S01]  /*49a0*/  FFMA R4, R4, R2.reuse, R140 ;  /* 0x0000000204047223 */ /* 0x090fe2000000008c */
[-C--:B------:R-:W-:Y:S01]  /*49b0*/  FFMA R5, R5, R2.reuse, R141 ;  /* 0x0000000205057223 */ /* 0x080fe2000000008d */
[-C--:B------:R-:W-:Y:S01]  /*49c0*/  FFMA R6, R6, R2.reuse, R142 ;  /* 0x0000000206067223 */ /* 0x080fe2000000008e */
[----:B------:R-:W-:Y:S02]  /*49d0*/  FFMA R7, R7, R2, R143 ;  /* 0x0000000207077223 */ /* 0x000fe4000000008f */
[----:B------:R-:W-:-:S02]  /*49e0*/  FMNMX.NAN R4, R4, UR20, !PT ;  /* 0x0000001404047c09 */ /* 0x000fc4000f820000 */
[----:B------:R-:W-:Y:S02]  /*49f0*/  FMNMX.NAN R5, R5, UR20, !PT ;  /* 0x0000001405057c09 */ /* 0x000fe4000f820000 */
[----:B------:R-:W-:Y:S02]  /*4a00*/  FMNMX.NAN R6, R6, UR20, !PT ;  /* 0x0000001406067c09 */ /* 0x000fe4000f820000 */
[----:B------:R-:W-:Y:S01]  /*4a10*/  FMNMX.NAN R7, R7, UR20, !PT ;  /* 0x0000001407077c09 */ /* 0x000fe2000f820000 */
[----:B0-----:R-:W-:Y:S02]  /*4a20*/  @P1 IMAD.MOV.U32 R8, RZ, RZ, R20 ;  /* 0x000000ffff081224 */ /* 0x001fe400078e0014 */
[----:B------:R-:W-:-:S05]  /*4a30*/  @P1 IMAD.MOV.U32 R9, RZ, RZ, R21 ;  /* 0x000000ffff091224 */ /* 0x000fca00078e0015 */
[----:B------:R0:W-:Y:S01]  /*4a40*/  @P1 STG.E.128 desc[UR18][R8.64+0x100], R4 ;  /* 0x0001000408001986 */ /* 0x0001e2000c101d12 */
[----:B------:R-:W-:Y:S02]  /*4a50*/  IADD3 R22, P1, PT, R22, UR14, RZ ;  /* 0x0000000e16167c10 */ /* 0x000fe4000ff3e0ff */
[----:B------:R-:W-:Y:S02]  /*4a60*/  FMNMX.NAN R10, R18, UR20, !PT ;  /* 0x00000014120a7c09 */ /* 0x000fe4000f820000 */
[----:B------:R-:W-:Y:S02]  /*4a70*/  IADD3.X R23, PT, PT, R23, UR15, RZ, P1, !PT ;  /* 0x0000000f17177c10 */ /* 0x000fe40008ffe4ff */
[----:B------:R-:W-:Y:S01]  /*4a80*/  FMNMX.NAN R11, R19, UR20, !PT ;  /* 0x00000014130b7c09 */ /* 0x000fe2000f820000 */
[-C--:B-----5:R-:W-:Y:S01]  /*4a90*/  FFMA R12, R12, R2.reuse, R132 ;  /* 0x000000020c0c7223 */ /* 0x0a0fe20000000084 */
[-C--:B------:R-:W-:Y:S01]  /*4aa0*/  FFMA R13, R13, R2.reuse, R133 ;  /* 0x000000020d0d7223 */ /* 0x080fe20000000085 */
[-C--:B------:R-:W-:Y:S01]  /*4ab0*/  FFMA R14, R14, R2.reuse, R134 ;  /* 0x000000020e0e7223 */ /* 0x080fe20000000086 */
[----:B------:R-:W-:Y:S01]  /*4ac0*/  FFMA R15, R15, R2, R135 ;  /* 0x000000020f0f7223 */ /* 0x000fe20000000087 */
[----:B------:R-:W-:-:S02]  /*4ad0*/  ISETP.LT.AND P1, PT, R28, UR4, P6 ;  /* 0x000000041c007c0c */ /* 0x000fc4000b721270 */
[----:B0-----:R-:W-:Y:S02]  /*4ae0*/  FMNMX.NAN R8, R16, UR20, !PT ;  /* 0x0000001410087c09 */ /* 0x001fe4000f820000 */
[----:B------:R-:W-:Y:S02]  /*4af0*/  FMNMX.NAN R9, R17, UR20, !PT ;  /* 0x0000001411097c09 */ /* 0x000fe4000f820000 */
[----:B------:R-:W-:Y:S02]  /*4b00*/  FMNMX.NAN R4, R12, UR20, !PT ;  /* 0x000000140c047c09 */ /* 0x000fe4000f820000 */
[----:B------:R-:W-:Y:S01]  /*4b10*/  FMNMX.NAN R5, R13, UR20, !PT ;  /* 0x000000140d057c09 */ /* 0x000fe2000f820000 */
[----:B------:R0:W-:Y:S01]  /*4b20*/  @P2 STG.E.128 desc[UR18][R22.64], R8 ;  /* 0x0000000816002986 */ /* 0x0001e2000c101d12 */
[----:B------:R-:W-:Y:S02]  /*4b30*/  FMNMX.NAN R6, R14, UR20, !PT ;  /* 0x000000140e067c09 */ /* 0x000fe4000f820000 */
[----:B------:R-:W-:-:S02]  /*4b40*/  FMNMX.NAN R7, R15, UR20, !PT ;  /* 0x000000140f077c09 */ /* 0x000fc4000f820000 */
[----:B------:R-:W-:Y:S02]  /*4b50*/  ISETP.LT.AND P2, PT, R28, UR4, P5 ;  /* 0x000000041c007c0c */ /* 0x000fe4000af41270 */
[C---:B------:R-:W-:Y:S02]  /*4b60*/  ISETP.LT.AND P5, PT, R0.reuse, UR4, P5 ;  /* 0x0000000400007c0c */ /* 0x040fe4000afa1270 */
[----:B------:R-:W-:Y:S01]  /*4b70*/  ISETP.LT.AND P6, PT, R0, UR4, P6 ;  /* 0x0000000400007c0c */ /* 0x000fe2000b7c1270 */
[----:B0-----:R-:W-:Y:S02]  /*4b80*/  @P0 IMAD.MOV.U32 R8, RZ, RZ, R22 ;  /* 0x000000ffff080224 */ /* 0x001fe400078e0016 */
[----:B------:R-:W-:-:S05]  /*4b90*/  @P0 IMAD.MOV.U32 R9, RZ, RZ, R23 ;  /* 0x000000ffff090224 */ /* 0x000fca00078e0017 */
[----:B------:R-:W-:Y:S01]  /*4ba0*/  @P0 STG.E.128 desc[UR18][R8.64+0x100], R4 ;  /* 0x0001000408000986 */ /* 0x000fe2000c101d12 */
[----:B------:R-:W-:-:S04]  /*4bb0*/  IADD3 R12, P0, PT, R24, UR16, RZ ;  /* 0x00000010180c7c10 */ /* 0x000fc8000ff1e0ff */
[----:B------:R-:W-:Y:S02]  /*4bc0*/  IADD3.X R13, PT, PT, R25, UR17, RZ, P0, !PT ;  /* 0x00000011190d7c10 */ /* 0x000fe400087fe4ff */
[----:B------:R-:W-:-:S03]  /*4bd0*/  IADD3 R14, P0, PT, R26, UR16, RZ ;  /* 0x000000101a0e7c10 */ /* 0x000fc6000ff1e0ff */
[----:B------:R-:W2:Y:S01]  /*4be0*/  @P2 LDG.E.LTC128B.128 R144, desc[UR18][R12.64] ;  /* 0x000000120c902981 */ /* 0x000ea2000c1e1d20 */
[----:B------:R-:W-:-:S03]  /*4bf0*/  IADD3.X R15, PT, PT, R27, UR17, RZ, P0, !PT ;  /* 0x000000111b0f7c10 */ /* 0x000fc600087fe4ff */
[----:B------:R-:W3:Y:S04]  /*4c00*/  @P1 LDG.E.LTC128B.128 R140, desc[UR18][R12.64+0x100] ;  /* 0x000100120c8c1981 */ /* 0x000ee8000c1e1d20 */
[----:B------:R-:W4:Y:S04]  /*4c10*/  @P5 LDG.E.LTC128B.128 R136, desc[UR18][R14.64] ;  /* 0x000000120e885981 */ /* 0x000f28000c1e1d20 */
        /* <DEDUP_REMOVED lines=12> */
[----:B------:R-:W3:Y:S04]  /*4ce0*/  LDS.128 R8, [R3+UR5+0x100] ;  /* 0x0001000503087984 */ /* 0x000ee80008000c00 */
[----:B------:R-:W4:Y:S04]  /*4cf0*/  LDS.128 R4, [R3+UR5+0x440] ;  /* 0x0004400503047984 */ /* 0x000f280008000c00 */
[----:B------:R-:W5:Y:S01]  /*4d00*/  LDS.128 R16, [R3+UR5+0x540] ;  /* 0x0005400503107984 */ /* 0x000f620008000c00 */
[----:B------:R-:W-:-:S02]  /*4d10*/  ISETP.LT.AND P5, PT, R28, UR4, P3 ;  /* 0x000000041c007c0c */ /* 0x000fc40009fa1270 */
[----:B------:R-:W-:Y:S02]  /*4d20*/  ISETP.LT.AND P2, PT, R28, UR4, P4 ;  /* 0x000000041c007c0c */ /* 0x000fe4000a741270 */
[C---:B------:R-:W-:Y:S02]  /*4d30*/  ISETP.LT.AND P3, PT, R0.reuse, UR4, P3 ;  /* 0x0000000400007c0c */ /* 0x040fe40009f61270 */
[----:B------:R-:W-:Y:S02]  /*4d40*/  ISETP.LT.AND P4, PT, R0, UR4, P4 ;  /* 0x0000000400007c0c */ /* 0x000fe4000a781270 */
[----:B------:R-:W-:Y:S02]  /*4d50*/  IADD3 R20, P1, PT, R20, UR14, RZ ;  /* 0x0000000e14147c10 */ /* 0x000fe4000ff3e0ff */
[----:B------:R-:W-:Y:S02]  /*4d60*/  IADD3 R22, P0, PT, R22, UR14, RZ ;  /* 0x0000000e16167c10 */ /* 0x000fe4000ff1e0ff */
[----:B------:R-:W-:-:S02]  /*4d70*/  IADD3.X R21, PT, PT, R21, UR15, RZ, P1, !PT ;  /* 0x0000000f15157c10 */ /* 0x000fc40008ffe4ff */
[----:B------:R-:W-:Y:S01]  /*4d80*/  IADD3.X R23, PT, PT, R23, UR15, RZ, P0, !PT ;  /* 0x0000000f17177c10 */ /* 0x000fe200087fe4ff */
[-C--:B--2---:R-:W-:Y:S01]  /*4d90*/  FFMA R12, R12, R2.reuse, R144 ;  /* 0x000000020c0c7223 */ /* 0x084fe20000000090 */
[-C--:B------:R-:W-:Y:S01]  /*4da0*/  FFMA R13, R13, R2.reuse, R145 ;  /* 0x000000020d0d7223 */ /* 0x080fe20000000091 */
[-C--:B------:R-:W-:Y:S01]  /*4db0*/  FFMA R14, R14, R2.reuse, R146 ;  /* 0x000000020e0e7223 */ /* 0x080fe20000000092 */
[-C--:B------:R-:W-:Y:S01]  /*4dc0*/  FFMA R15, R15, R2.reuse, R147 ;  /* 0x000000020f0f7223 */ /* 0x080fe20000000093 */
[-C--:B---3--:R-:W-:Y:S01]  /*4dd0*/  FFMA R8, R8, R2.reuse, R140 ;  /* 0x0000000208087223 */ /* 0x088fe2000000008c */
[-C--:B------:R-:W-:Y:S01]  /*4de0*/  FFMA R9, R9, R2.reuse, R141 ;  /* 0x0000000209097223 */ /* 0x080fe2000000008d */
[-C--:B------:R-:W-:Y:S01]  /*4df0*/  FFMA R10, R10, R2.reuse, R142 ;  /* 0x000000020a0a7223 */ /* 0x080fe2000000008e */
[-C--:B------:R-:W-:Y:S01]  /*4e00*/  FFMA R11, R11, R2.reuse, R143 ;  /* 0x000000020b0b7223 */ /* 0x080fe2000000008f */
[-C--:B----4-:R-:W-:Y:S01]  /*4e10*/  FFMA R4, R4, R2.reuse, R136 ;  /* 0x0000000204047223 */ /* 0x090fe20000000088 */
[-C--:B------:R-:W-:Y:S01]  /*4e20*/  FFMA R5, R5, R2.reuse, R137 ;  /* 0x0000000205057223 */ /* 0x080fe20000000089 */
[-C--:B------:R-:W-:Y:S01]  /*4e30*/  FFMA R6, R6, R2.reuse, R138 ;  /* 0x0000000206067223 */ /* 0x080fe2000000008a */
[-C--:B------:R-:W-:Y:S01]  /*4e40*/  FFMA R7, R7, R2.reuse, R139 ;  /* 0x0000000207077223 */ /* 0x080fe2000000008b */
[----:B------:R-:W-:Y:S01]  /*4e50*/  FMNMX.NAN R12, R12, UR20, !PT ;  /* 0x000000140c0c7c09 */ /* 0x000fe2000f820000 */
[-C--:B-----5:R-:W-:Y:S01]  /*4e60*/  FFMA R16, R16, R2.reuse, R132 ;  /* 0x0000000210107223 */ /* 0x0a0fe20000000084 */
[----:B------:R-:W-:Y:S01]  /*4e70*/  FMNMX.NAN R13, R13, UR20, !PT ;  /* 0x000000140d0d7c09 */ /* 0x000fe2000f820000 */
[-C--:B------:R-:W-:Y:S01]  /*4e80*/  FFMA R17, R17, R2.reuse, R133 ;  /* 0x0000000211117223 */ /* 0x080fe20000000085 */
[----:B------:R-:W-:Y:S01]  /*4e90*/  FMNMX.NAN R14, R14, UR20, !PT ;  /* 0x000000140e0e7c09 */ /* 0x000fe2000f820000 */
[-C--:B------:R-:W-:Y:S01]  /*4ea0*/  FFMA R18, R18, R2.reuse, R134 ;  /* 0x0000000212127223 */ /* 0x080fe20000000086 */
[----:B------:R-:W-:Y:S01]  /*4eb0*/  FMNMX.NAN R15, R15, UR20, !PT ;  /* 0x000000140f0f7c09 */ /* 0x000fe2000f820000 */
[----:B------:R-:W-:Y:S01]  /*4ec0*/  FFMA R19, R19, R2, R135 ;  /* 0x0000000213137223 */ /* 0x000fe20000000087 */
[----:B------:R-:W-:-:S02]  /*4ed0*/  FMNMX.NAN R8, R8, UR20, !PT ;  /* 0x0000001408087c09 */ /* 0x000fc4000f820000 */
[----:B------:R-:W-:Y:S02]  /*4ee0*/  FMNMX.NAN R9, R9, UR20, !PT ;  /* 0x0000001409097c09 */ /* 0x000fe4000f820000 */
[----:B------:R-:W-:Y:S02]  /*4ef0*/  FMNMX.NAN R10, R10, UR20, !PT ;  /* 0x000000140a0a7c09 */ /* 0x000fe4000f820000 */
[----:B------:R-:W-:Y:S02]  /*4f00*/  FMNMX.NAN R11, R11, UR20, !PT ;  /* 0x000000140b0b7c09 */ /* 0x000fe4000f820000 */
[----:B------:R-:W-:Y:S02]  /*4f10*/  FMNMX.NAN R4, R4, UR20, !PT ;  /* 0x0000001404047c09 */ /* 0x000fe4000f820000 */
[----:B------:R-:W-:Y:S02]  /*4f20*/  FMNMX.NAN R5, R5, UR20, !PT ;  /* 0x0000001405057c09 */ /* 0x000fe4000f820000 */
[----:B------:R-:W-:-:S02]  /*4f30*/  FMNMX.NAN R6, R6, UR20, !PT ;  /* 0x0000001406067c09 */ /* 0x000fc4000f820000 */
[----:B------:R-:W-:Y:S01]  /*4f40*/  FMNMX.NAN R7, R7, UR20, !PT ;  /* 0x0000001407077c09 */ /* 0x000fe2000f820000 */
[----:B------:R0:W-:Y:S01]  /*4f50*/  @P5 STG.E.128 desc[UR18][R20.64], R12 ;  /* 0x0000000c14005986 */ /* 0x0001e2000c101d12 */
[----:B------:R-:W-:Y:S02]  /*4f60*/  FMNMX.NAN R16, R16, UR20, !PT ;  /* 0x0000001410107c09 */ /* 0x000fe4000f820000 */
[----:B------:R-:W-:Y:S01]  /*4f70*/  FMNMX.NAN R17, R17, UR20, !PT ;  /* 0x0000001411117c09 */ /* 0x000fe2000f820000 */
[----:B------:R0:W-:Y:S01]  /*4f80*/  @P2 STG.E.128 desc[UR18][R20.64+0x100], R8 ;  /* 0x0001000814002986 */ /* 0x0001e2000c101d12 */
[----:B------:R-:W-:Y:S02]  /*4f90*/  FMNMX.NAN R18, R18, UR20, !PT ;  /* 0x0000001412127c09 */ /* 0x000fe4000f820000 */
[----:B------:R-:W-:Y:S01]  /*4fa0*/  FMNMX.NAN R19, R19, UR20, !PT ;  /* 0x0000001413137c09 */ /* 0x000fe2000f820000 */
[----:B------:R0:W-:Y:S01]  /*4fb0*/  @P3 STG.E.128 desc[UR18][R22.64], R4 ;  /* 0x0000000416003986 */ /* 0x0001e2000c101d12 */
[----:B------:R-:W-:Y:S05]  /*4fc0*/  @!P4 EXIT ;  /* 0x000000000000c94d */ /* 0x000fea0003800000 */
[----:B------:R-:W-:Y:S01]  /*4fd0*/  STG.E.128 desc[UR18][R22.64+0x100], R16 ;  /* 0x0001001016007986 */ /* 0x000fe2000c101d12 */
[----:B------:R-:W-:Y:S05]  /*4fe0*/  EXIT ;  /* 0x000000000000794d */ /* 0x000fea0003800000 */
.L_x_35:
        /* <DEDUP_REMOVED lines=9> */
.L_x_36:


//--------------------- .nv.shared._ZN7cutlass9reference6device6kernel4GemmINS_9TensorRefINS_6half_tENS_6layout11ColumnMajorEEES8_NS4_IfS7_EEffNS_11MatrixShapeILi4ELi4EEENS_12multiply_addIfffEENS_16NumericConverterIffLNS_15FloatRoundStyleE2EEEEEvNS_4gemm9GemmCoordET2_T_T0_SJ_T1_SM_T3_ --------------------------
	.section	.nv.shared._ZN7cutlass9reference6device6kernel4GemmINS_9TensorRefINS_6half_tENS_6layout11ColumnMajorEEES8_NS4_IfS7_EEffNS_11MatrixShapeILi4ELi4EEENS_12multiply_addIfffEENS_16NumericConverterIffLNS_15FloatRoundStyleE2EEEEEvNS_4gemm9GemmCoordET2_T_T0_SJ_T1_SM_T3_,"aw",@nobits
	.sectionflags	@""
	.align	16
	.zero		1024


//--------------------- .nv.shared.reserved.0     --------------------------
	.section	.nv.shared.reserved.0,"aw",@nobits
	.weak		__nv_reservedSMEM_offset_0_alias
	.size		__nv_reservedSMEM_offset_0_alias, 0, 64
	.other		__nv_reservedSMEM_offset_0_alias,@"STO_CUDA_RESERVED_SHARED STV_DEFAULT"
__nv_reservedSMEM_offset_0_alias:
	.zero		0
	.zero		64


//--------------------- .nv.global                --------------------------
	.section	.nv.global,"aw",@nobits
.nv.global:
	.type		_ZN33_INTERNAL_227cbbaa_4_k_cu__Z3runv4cute1_E,@object
	.size		_ZN33_INTERNAL_227cbbaa_4_k_cu__Z3runv4cute1_E,(_ZN33_INTERNAL_227cbbaa_4_k_cu__Z3runv4cuda3std3__45__cpo6cbeginE - _ZN33_INTERNAL_227cbbaa_4_k_cu__Z3runv4cute1_E)
_ZN33_INTERNAL_227cbbaa_4_k_cu__Z3runv4cute1_E:
	.zero		1
	.type		_ZN33_INTERNAL_227cbbaa_4_k_cu__Z3runv4cuda3std3__45__cpo6cbeginE,@object
	.size		_ZN33_INTERNAL_227cbbaa_4_k_cu__Z3runv4cuda3std3__45__cpo6cbeginE,(_ZN33_INTERNAL_227cbbaa_4_k_cu__Z3runv4cuda3std3__48in_placeE - _ZN33_INTERNAL_227cbbaa_4_k_cu__Z3runv4cuda3std3__45__cpo6cbeginE)
_ZN33_INTERNAL_227cbbaa_4_k_cu__Z3runv4cuda3std3__45__cpo6cbeginE:
	.zero		1
	.type		_ZN33_INTERNAL_227cbbaa_4_k_cu__Z3runv4cuda3std3__48in_placeE,@object
	.size		_ZN33_INTERNAL_227cbbaa_4_k_cu__Z3runv4cuda3std3__48in_placeE,(_ZN33_INTERNAL_227cbbaa_4_k_cu__Z3runv4cuda3std6ranges3__45__cpo9iter_moveE - _ZN33_INTERNAL_227cbbaa_4_k_cu__Z3runv4cuda3std3__48in_placeE)
_ZN33_INTERNAL_227cbbaa_4_k_cu__Z3runv4cuda3std3__48in_placeE:
	.zero		1
	.type		_ZN33_INTERNAL_227cbbaa_4_k_cu__Z3runv4cuda3std6ranges3__45__cpo9iter_moveE,@object
	.size		_ZN33_INTERNAL_227cbbaa_4_k_cu__Z3runv4cuda3std6ranges3__45__cpo9iter_moveE,(_ZN33_INTERNAL_227cbbaa_4_k_cu__Z3runv4cuda3std3__45__cpo5beginE - _ZN33_INTERNAL_227cbbaa_4_k_cu__Z3runv4cuda3std6ranges3__45__cpo9iter_moveE)
_ZN33_INTERNAL_227cbbaa_4_k_cu__Z3runv4cuda3std6ranges3__45__cpo9iter_moveE:
	.zero		1
	.type		_ZN33_INTERNAL_227cbbaa_4_k_cu__Z3runv4cuda3std3__45__cpo5beginE,@object
	.size		_ZN33_INTERNAL_227cbbaa_4_k_cu__Z3runv4cuda3std3__45__cpo5beginE,(_ZN33_INTERNAL_227cbbaa_4_k_cu__Z3runv4cuda3std3__435_GLOBAL__N__227cbbaa_4_k_cu__Z3runv6ignoreE - _ZN33_INTERNAL_227cbbaa_4_k_cu__Z3runv4cuda3std3__45__cpo5beginE)
_ZN33_INTERNAL_227cbbaa_4_k_cu__Z3runv4cuda3std3__45__cpo5beginE:
	.zero		1
	.type		_ZN33_INTERNAL_227cbbaa_4_k_cu__Z3runv4cuda3std3__435_GLOBAL__N__227cbbaa_4_k_cu__Z3runv6ignoreE,@object
	.size		_ZN33_INTERNAL_227cbbaa_4_k_cu__Z3runv4cuda3std3__435_GLOBAL__N__227cbbaa_4_k_cu__Z3runv6ignoreE,(_ZN33_INTERNAL_227cbbaa_4_k_cu__Z3runv4cute7productE - _ZN33_INTERNAL_227cbbaa_4_k_cu__Z3runv4cuda3std3__435_GLOBAL__N__227cbbaa_4_k_cu__Z3runv6ignoreE)
_ZN33_INTERNAL_227cbbaa_4_k_cu__Z3runv4cuda3std3__435_GLOBAL__N__227cbbaa_4_k_cu__Z3runv6ignoreE:
	.zero		1
	.type		_ZN33_INTERNAL_227cbbaa_4_k_cu__Z3runv4cute7productE,@object
	.size		_ZN33_INTERNAL_227cbbaa_4_k_cu__Z3runv4cute7productE,(_ZN33_INTERNAL_227cbbaa_4_k_cu__Z3runv4cuda3std3__45__cpo3endE - _ZN33_INTERNAL_227cbbaa_4_k_cu__Z3runv4cute7productE)
_ZN33_INTERNAL_227cbbaa_4_k_cu__Z3runv4cute7productE:
	.zero		1
	.type		_ZN33_INTERNAL_227cbbaa_4_k_cu__Z3runv4cuda3std3__45__cpo3endE,@object
	.size		_ZN33_INTERNAL_227cbbaa_4_k_cu__Z3runv4cuda3std3__45__cpo3endE,(_ZN33_INTERNAL_227cbbaa_4_k_cu__Z3runv4cuda3std3__419piecewise_constructE - _ZN33_INTERNAL_227cbbaa_4_k_cu__Z3runv4cuda3std3__45__cpo3endE)
_ZN33_INTERNAL_227cbbaa_4_k_cu__Z3runv4cuda3std3__45__cpo3endE:
	.zero		1
	.type		_ZN33_INTERNAL_227cbbaa_4_k_cu__Z3runv4cuda3std3__419piecewise_constructE,@object
	.size		_ZN33_INTERNAL_227cbbaa_4_k_cu__Z3runv4cuda3std3__419piecewise_constructE,(_ZN33_INTERNAL_227cbbaa_4_k_cu__Z3runv4cuda3std3__45__cpo4cendE - _ZN33_INTERNAL_227cbbaa_4_k_cu__Z3runv4cuda3std3__419piecewise_constructE)
_ZN33_INTERNAL_227cbbaa_4_k_cu__Z3runv4cuda3std3__419piecewise_constructE:
	.zero		1
	.type		_ZN33_INTERNAL_227cbbaa_4_k_cu__Z3runv4cuda3std3__45__cpo4cendE,@object
	.size		_ZN33_INTERNAL_227cbbaa_4_k_cu__Z3runv4cuda3std3__45__cpo4cendE,(_ZN33_INTERNAL_227cbbaa_4_k_cu__Z3runv4cuda3std6ranges3__45__cpo4swapE - _ZN33_INTERNAL_227cbbaa_4_k_cu__Z3runv4cuda3std3__45__cpo4cendE)
_ZN33_INTERNAL_227cbbaa_4_k_cu__Z3runv4cuda3std3__45__cpo4cendE:
	.zero		1
	.type		_ZN33_INTERNAL_227cbbaa_4_k_cu__Z3runv4cuda3std6ranges3__45__cpo4swapE,@object
	.size		_ZN33_INTERNAL_227cbbaa_4_k_cu__Z3runv4cuda3std6ranges3__45__cpo4swapE,(.L_7 - _ZN33_INTERNAL_227cbbaa_4_k_cu__Z3runv4cuda3std6ranges3__45__cpo4swapE)
_ZN33_INTERNAL_227cbbaa_4_k_cu__Z3runv4cuda3std6ranges3__45__cpo4swapE:
	.zero		1
.L_7:


//--------------------- .nv.shared._ZN7cutlass6KernelINS_4gemm6kernel4GemmINS1_11threadblock12MmaPipelinedINS1_9GemmShapeILi128ELi128ELi32EEENS_9transform11threadblock22PredicatedTileIteratorINS_11MatrixShapeILi128ELi32EEENS_6half_tENS_6layout8RowMajorELi1ENS8_29PitchLinearWarpRakedThreadMapINS_16PitchLinearShapeILi32ELi128EEELi128ENSH_ILi4ELi8EEELi8EEELi8ELb0ENSE_9NoPermuteEEENS9_19RegularTileIteratorISC_SD_NSE_37RowMajorTensorOpMultiplicandCrosswiseILi16ELi32EEELi0ESK_Li16EEENSA_INSB_ILi32ELi128EEESD_SF_Li0ENSG_INSH_ILi128ELi32EEELi128ENSH_ILi8ELi4EEELi8EEELi8ELb0ESL_EENSN_ISR_SD_NSE_37RowMajorTensorOpMultiplicandCongruousILi16ELi64EEELi0ESU_Li16EEEfSF_NS4_9MmaPolicyINS1_4warp11MmaTensorOpINS6_ILi64ELi64ELi32EEESD_SP_SD_SX_fSF_NS10_17MmaTensorOpPolicyINS_4arch3MmaINS6_ILi16ELi8ELi8EEELi32ESD_SF_SD_NSE_11ColumnMajorEfSF_NS14_13OpMultiplyAddEEENSB_ILi1ELi1EEEEELi1ELb0EbEENSB_ILi0ELi0EEES1D_Li1EEENS_21NumericArrayConverterISD_SD_Li32ELNS_15FloatRoundStyleE2ENS8_6thread14UnaryTransform8IdentityEEES1K_bEENS_8epilogue11threadblock8EpilogueIS7_S1C_Li1ENS1N_22PredicatedTileIteratorINS1N_26OutputTileOptimalThreadMapINS1N_15OutputTileShapeILi128ELi8ELi2ELi1ELi1EEENS1R_ILi1ELi8ELi1ELi1ELi8EEELi128ELi4ELi32EEEfLb0ESL_Lb0EEENS1M_4warp24FragmentIteratorTensorOpIS12_S16_fNS_5ArrayIfLi4ELb1EEESF_EENS1W_20TileIteratorTensorOpIS12_S16_fSF_EENS1N_18SharedLoadIteratorINS1U_18CompactedThreadMapEfLi16EEENS1M_6thread21LinearCombinationReluIfLi4EffLNS26_9ScaleType4KindE1ELS1G_2EEENSB_ILi0ELi8EEELi2ELi1EEENS4_30GemmIdentityThreadblockSwizzleILi1EEELb0EEEEEvNT_6ParamsE --------------------------
	.section	.nv.shared._ZN7cutlass6KernelINS_4gemm6kernel4GemmINS1_11threadblock12MmaPipelinedINS1_9GemmShapeILi128ELi128ELi32EEENS_9transform11threadblock22PredicatedTileIteratorINS_11MatrixShapeILi128ELi32EEENS_6half_tENS_6layout8RowMajorELi1ENS8_29PitchLinearWarpRakedThreadMapINS_16PitchLinearShapeILi32ELi128EEELi128ENSH_ILi4ELi8EEELi8EEELi8ELb0ENSE_9NoPermuteEEENS9_19RegularTileIteratorISC_SD_NSE_37RowMajorTensorOpMultiplicandCrosswiseILi16ELi32EEELi0ESK_Li16EEENSA_INSB_ILi32ELi128EEESD_SF_Li0ENSG_INSH_ILi128ELi32EEELi128ENSH_ILi8ELi4EEELi8EEELi8ELb0ESL_EENSN_ISR_SD_NSE_37RowMajorTensorOpMultiplicandCongruousILi16ELi64EEELi0ESU_Li16EEEfSF_NS4_9MmaPolicyINS1_4warp11MmaTensorOpINS6_ILi64ELi64ELi32EEESD_SP_SD_SX_fSF_NS10_17MmaTensorOpPolicyINS_4arch3MmaINS6_ILi16ELi8ELi8EEELi32ESD_SF_SD_NSE_11ColumnMajorEfSF_NS14_13OpMultiplyAddEEENSB_ILi1ELi1EEEEELi1ELb0EbEENSB_ILi0ELi0EEES1D_Li1EEENS_21NumericArrayConverterISD_SD_Li32ELNS_15FloatRoundStyleE2ENS8_6thread14UnaryTransform8IdentityEEES1K_bEENS_8epilogue11threadblock8EpilogueIS7_S1C_Li1ENS1N_22PredicatedTileIteratorINS1N_26OutputTileOptimalThreadMapINS1N_15OutputTileShapeILi128ELi8ELi2ELi1ELi1EEENS1R_ILi1ELi8ELi1ELi1ELi8EEELi128ELi4ELi32EEEfLb0ESL_Lb0EEENS1M_4warp24FragmentIteratorTensorOpIS12_S16_fNS_5ArrayIfLi4ELb1EEESF_EENS1W_20TileIteratorTensorOpIS12_S16_fSF_EENS1N_18SharedLoadIteratorINS1U_18CompactedThreadMapEfLi16EEENS1M_6thread21LinearCombinationReluIfLi4EffLNS26_9ScaleType4KindE1ELS1G_2EEENSB_ILi0ELi8EEELi2ELi1EEENS4_30GemmIdentityThreadblockSwizzleILi1EEELb0EEEEEvNT_6ParamsE,"aw",@nobits
	.sectionflags	@""
	.align	16
	.zero		1024


//--------------------- .nv.constant0._ZN7cutlass9reference6device6kernel4GemmINS_9TensorRefINS_6half_tENS_6layout11ColumnMajorEEES8_NS4_IfS7_EEffNS_11MatrixShapeILi4ELi4EEENS_12multiply_addIfffEENS_16NumericConverterIffLNS_15FloatRoundStyleE2EEEEEvNS_4gemm9GemmCoordET2_T_T0_SJ_T1_SM_T3_ --------------------------
	.section	.nv.constant0._ZN7cutlass9reference6device6kernel4GemmINS_9TensorRefINS_6half_tENS_6layout11ColumnMajorEEES8_NS4_IfS7_EEffNS_11MatrixShapeILi4ELi4EEENS_12multiply_addIfffEENS_16NumericConverterIffLNS_15FloatRoundStyleE2EEEEEvNS_4gemm9GemmCoordET2_T_T0_SJ_T1_SM_T3_,"a",@progbits
	.sectionflags	@""
	.align	4
.nv.constant0._ZN7cutlass9reference6device6kernel4GemmINS_9TensorRefINS_6half_tENS_6layout11ColumnMajorEEES8_NS4_IfS7_EEffNS_11MatrixShapeILi4ELi4EEENS_12multiply_addIfffEENS_16NumericConverterIffLNS_15FloatRoundStyleE2EEEEEvNS_4gemm9GemmCoordET2_T_T0_SJ_T1_SM_T3_:
	.zero		988


//--------------------- .nv.constant0._ZN7cutlass6KernelINS_4gemm6kernel4GemmINS1_11threadblock12MmaPipelinedINS1_9GemmShapeILi128ELi128ELi32EEENS_9transform11threadblock22PredicatedTileIteratorINS_11MatrixShapeILi128ELi32EEENS_6half_tENS_6layout8RowMajorELi1ENS8_29PitchLinearWarpRakedThreadMapINS_16PitchLinearShapeILi32ELi128EEELi128ENSH_ILi4ELi8EEELi8EEELi8ELb0ENSE_9NoPermuteEEENS9_19RegularTileIteratorISC_SD_NSE_37RowMajorTensorOpMultiplicandCrosswiseILi16ELi32EEELi0ESK_Li16EEENSA_INSB_ILi32ELi128EEESD_SF_Li0ENSG_INSH_ILi128ELi32EEELi128ENSH_ILi8ELi4EEELi8EEELi8ELb0ESL_EENSN_ISR_SD_NSE_37RowMajorTensorOpMultiplicandCongruousILi16ELi64EEELi0ESU_Li16EEEfSF_NS4_9MmaPolicyINS1_4warp11MmaTensorOpINS6_ILi64ELi64ELi32EEESD_SP_SD_SX_fSF_NS10_17MmaTensorOpPolicyINS_4arch3MmaINS6_ILi16ELi8ELi8EEELi32ESD_SF_SD_NSE_11ColumnMajorEfSF_NS14_13OpMultiplyAddEEENSB_ILi1ELi1EEEEELi1ELb0EbEENSB_ILi0ELi0EEES1D_Li1EEENS_21NumericArrayConverterISD_SD_Li32ELNS_15FloatRoundStyleE2ENS8_6thread14UnaryTransform8IdentityEEES1K_bEENS_8epilogue11threadblock8EpilogueIS7_S1C_Li1ENS1N_22PredicatedTileIteratorINS1N_26OutputTileOptimalThreadMapINS1N_15OutputTileShapeILi128ELi8ELi2ELi1ELi1EEENS1R_ILi1ELi8ELi1ELi1ELi8EEELi128ELi4ELi32EEEfLb0ESL_Lb0EEENS1M_4warp24FragmentIteratorTensorOpIS12_S16_fNS_5ArrayIfLi4ELb1EEESF_EENS1W_20TileIteratorTensorOpIS12_S16_fSF_EENS1N_18SharedLoadIteratorINS1U_18CompactedThreadMapEfLi16EEENS1M_6thread21LinearCombinationReluIfLi4EffLNS26_9ScaleType4KindE1ELS1G_2EEENSB_ILi0ELi8EEELi2ELi1EEENS4_30GemmIdentityThreadblockSwizzleILi1EEELb0EEEEEvNT_6ParamsE --------------------------
	.section	.nv.constant0._ZN7cutlass6KernelINS_4gemm6kernel4GemmINS1_11threadblock12MmaPipelinedINS1_9GemmShapeILi128ELi128ELi32EEENS_9transform11threadblock22PredicatedTileIteratorINS_11MatrixShapeILi128ELi32EEENS_6half_tENS_6layout8RowMajorELi1ENS8_29PitchLinearWarpRakedThreadMapINS_16PitchLinearShapeILi32ELi128EEELi128ENSH_ILi4ELi8EEELi8EEELi8ELb0ENSE_9NoPermuteEEENS9_19RegularTileIteratorISC_SD_NSE_37RowMajorTensorOpMultiplicandCrosswiseILi16ELi32EEELi0ESK_Li16EEENSA_INSB_ILi32ELi128EEESD_SF_Li0ENSG_INSH_ILi128ELi32EEELi128ENSH_ILi8ELi4EEELi8EEELi8ELb0ESL_EENSN_ISR_SD_NSE_37RowMajorTensorOpMultiplicandCongruousILi16ELi64EEELi0ESU_Li16EEEfSF_NS4_9MmaPolicyINS1_4warp11MmaTensorOpINS6_ILi64ELi64ELi32EEESD_SP_SD_SX_fSF_NS10_17MmaTensorOpPolicyINS_4arch3MmaINS6_ILi16ELi8ELi8EEELi32ESD_SF_SD_NSE_11ColumnMajorEfSF_NS14_13OpMultiplyAddEEENSB_ILi1ELi1EEEEELi1ELb0EbEENSB_ILi0ELi0EEES1D_Li1EEENS_21NumericArrayConverterISD_SD_Li32ELNS_15FloatRoundStyleE2ENS8_6thread14UnaryTransform8IdentityEEES1K_bEENS_8epilogue11threadblock8EpilogueIS7_S1C_Li1ENS1N_22PredicatedTileIteratorINS1N_26OutputTileOptimalThreadMapINS1N_15OutputTileShapeILi128ELi8ELi2ELi1ELi1EEENS1R_ILi1ELi8ELi1ELi1ELi8EEELi128ELi4ELi32EEEfLb0ESL_Lb0EEENS1M_4warp24FragmentIteratorTensorOpIS12_S16_fNS_5ArrayIfLi4ELb1EEESF_EENS1W_20TileIteratorTensorOpIS12_S16_fSF_EENS1N_18SharedLoadIteratorINS1U_18CompactedThreadMapEfLi16EEENS1M_6thread21LinearCombinationReluIfLi4EffLNS26_9ScaleType4KindE1ELS1G_2EEENSB_ILi0ELi8EEELi2ELi1EEENS4_30GemmIdentityThreadblockSwizzleILi1EEELb0EEEEEvNT_6ParamsE,"a",@progbits
	.sectionflags	@""
	.align	4
.nv.constant0._ZN7cutlass6KernelINS_4gemm6kernel4GemmINS1_11threadblock12MmaPipelinedINS1_9GemmShapeILi128ELi128ELi32EEENS_9transform11threadblock22PredicatedTileIteratorINS_11MatrixShapeILi128ELi32EEENS_6half_tENS_6layout8RowMajorELi1ENS8_29PitchLinearWarpRakedThreadMapINS_16PitchLinearShapeILi32ELi128EEELi128ENSH_ILi4ELi8EEELi8EEELi8ELb0ENSE_9NoPermuteEEENS9_19RegularTileIteratorISC_SD_NSE_37RowMajorTensorOpMultiplicandCrosswiseILi16ELi32EEELi0ESK_Li16EEENSA_INSB_ILi32ELi128EEESD_SF_Li0ENSG_INSH_ILi128ELi32EEELi128ENSH_ILi8ELi4EEELi8EEELi8ELb0ESL_EENSN_ISR_SD_NSE_37RowMajorTensorOpMultiplicandCongruousILi16ELi64EEELi0ESU_Li16EEEfSF_NS4_9MmaPolicyINS1_4warp11MmaTensorOpINS6_ILi64ELi64ELi32EEESD_SP_SD_SX_fSF_NS10_17MmaTensorOpPolicyINS_4arch3MmaINS6_ILi16ELi8ELi8EEELi32ESD_SF_SD_NSE_11ColumnMajorEfSF_NS14_13OpMultiplyAddEEENSB_ILi1ELi1EEEEELi1ELb0EbEENSB_ILi0ELi0EEES1D_Li1EEENS_21NumericArrayConverterISD_SD_Li32ELNS_15FloatRoundStyleE2ENS8_6thread14UnaryTransform8IdentityEEES1K_bEENS_8epilogue11threadblock8EpilogueIS7_S1C_Li1ENS1N_22PredicatedTileIteratorINS1N_26OutputTileOptimalThreadMapINS1N_15OutputTileShapeILi128ELi8ELi2ELi1ELi1EEENS1R_ILi1ELi8ELi1ELi1ELi8EEELi128ELi4ELi32EEEfLb0ESL_Lb0EEENS1M_4warp24FragmentIteratorTensorOpIS12_S16_fNS_5ArrayIfLi4ELb1EEESF_EENS1W_20TileIteratorTensorOpIS12_S16_fSF_EENS1N_18SharedLoadIteratorINS1U_18CompactedThreadMapEfLi16EEENS1M_6thread21LinearCombinationReluIfLi4EffLNS26_9ScaleType4KindE1ELS1G_2EEENSB_ILi0ELi8EEELi2ELi1EEENS4_30GemmIdentityThreadblockSwizzleILi1EEELb0EEEEEvNT_6ParamsE:
	.zero		1256


//--------------------- SYMBOLS --------------------------

	.type		.nv.reservedSmem.offset0,@object
	.size		.nv.reservedSmem.offset0,0x4
	.type		.nv.reservedSmem.cap,@object
	.size		.nv.reservedSmem.cap,0x4
